// auto-generated by cutlass_sweep.gemm — config: {"arch": "sm_100", "cluster_m": 1, "cluster_n": 8, "dtype": "int8", "dtype_b": "int8", "layout": "nt", "stages": 0, "tile_k": 128, "tile_m": 128, "tile_n": 128}
#include "cutlass/cutlass.h"
#include "cutlass/gemm/collective/collective_builder.hpp"
#include "cutlass/gemm/device/gemm_universal_adapter.h"
#include "cutlass/gemm/kernel/gemm_universal.hpp"
#include "cutlass/epilogue/collective/collective_builder.hpp"

using ElemA = int8_t;
using ElemB = int8_t;
using ElemCD = int8_t;
using Acc  = int32_t;
using TileShape    = cute::Shape<cute::_128, cute::_128, cute::_128>;
using ClusterShape = cute::Shape<cute::_1, cute::_8, cute::_1>;

using CollectiveEpilogue = typename cutlass::epilogue::collective::CollectiveBuilder<
    cutlass::arch::Sm100, cutlass::arch::OpClassTensorOp,
    TileShape, ClusterShape,
    cutlass::epilogue::collective::EpilogueTileAuto,
    Acc, Acc,
    ElemCD, cutlass::layout::RowMajor, 128 / cutlass::sizeof_bits<ElemCD>::value,
    ElemCD, cutlass::layout::RowMajor, 128 / cutlass::sizeof_bits<ElemCD>::value,
    cutlass::epilogue::collective::EpilogueScheduleAuto
  >::CollectiveOp;

using CollectiveMainloop = typename cutlass::gemm::collective::CollectiveBuilder<
    cutlass::arch::Sm100, cutlass::arch::OpClassTensorOp,
    ElemA, cutlass::layout::RowMajor, 128 / cutlass::sizeof_bits<ElemA>::value,
    ElemB, cutlass::layout::ColumnMajor, 128 / cutlass::sizeof_bits<ElemB>::value,
    Acc,
    TileShape, ClusterShape,
    cutlass::gemm::collective::StageCountAutoCarveout<static_cast<int>(sizeof(typename CollectiveEpilogue::SharedStorage))>,
    cutlass::gemm::collective::KernelScheduleAuto
  >::CollectiveOp;

using GemmKernel = cutlass::gemm::kernel::GemmUniversal<
    cute::Shape<int,int,int,int>,
    CollectiveMainloop,
    CollectiveEpilogue
>;
using Gemm = cutlass::gemm::device::GemmUniversalAdapter<GemmKernel>;

// Force the device kernel symbol into the cubin without needing a host main.
auto* _anchor = &cutlass::device_kernel<GemmKernel>;


// ===== COMPILED SASS (sm_100a) =====

	.target	sm_100a

	.elftype	@"ET_EXEC"


//--------------------- .note.nv.tkinfo           --------------------------
	.section	.note.nv.tkinfo,"",@"SHT_NOTE"
	.sectionflags	@"SHF_NOTE_NV_TKINFO"
	.tkinfo
        /*0018*/ 	.word	0x00000002
        /*0030*/ 	.string	""
        /*0030*/ 	.string	"ptxas"
        /*0030*/ 	.string	"Cuda compilation tools, release 13.0, V13.0.88"
        /*0030*/ 	.string	"Build cuda_13.0.r13.0/compiler.36424714_0"
        /*0030*/ 	.string	"-arch sm_100a -m 64 "



//--------------------- .note.nv.cuinfo           --------------------------
	.section	.note.nv.cuinfo,"",@"SHT_NOTE"
	.sectionflags	@"SHF_NOTE_NV_CUINFO"
        /*0018*/ 	.short	0x0002
        /*001a*/ 	.short	0x0064
        /*001c*/ 	.short	0x0082
	.zero		2


//--------------------- .nv.info                  --------------------------
	.section	.nv.info,"",@"SHT_CUDA_INFO"
	.align	4


	//----- nvinfo : EIATTR_REGCOUNT
	.align		4
        /*0000*/ 	.byte	0x04, 0x2f
        /*0002*/ 	.short	(.L_19 - .L_18)
	.align		4
.L_18:
        /*0004*/ 	.word	index@(_ZN7cutlass13device_kernelINS_4gemm6kernel13GemmUniversalIN4cute5tupleIJiiiiEEENS1_10collective13CollectiveMmaINS1_35MainloopSm100TmaUmmaWarpSpecializedILi6ELi2ELi4ENS5_IJNS4_1CILi1EEENSA_ILi8EEESB_EEEEENS5_IJNSA_ILi128EEESF_SF_EEEaNS5_IJlSB_lEEEaSH_NS4_8TiledMMAINS4_8MMA_AtomIJNS4_15SM100_MMA_S8_SSIaaiLi128ELi128ELNS4_4UMMA5MajorE0ELSM_0ELNSL_8SaturateE0EEEEEENS4_6LayoutINS5_IJSB_SB_SB_EEENS5_IJNSA_ILi0EEESS_SS_EEEEENS5_IJNS4_10UnderscoreESV_SV_EEEEENS4_23SM90_TMA_LOAD_MULTICASTENS4_14ComposedLayoutINS4_7SwizzleILi3ELi4ELi3EEENS4_18smem_ptr_flag_bitsILi8EEENSQ_INS5_IJSC_SF_EEENS5_IJSF_SB_EEEEEEEvNS4_8identityENS4_13SM90_TMA_LOADES17_vS18_EENS_8epilogue10collective18CollectiveEpilogueINS1B_23Sm100TmaWarpSpecializedILi2ELi2ELi64ELb0ELb0EEEJSG_NS5_IJNSQ_ISF_SB_EENSQ_INSA_ILi64EEESB_EEEEEaSH_aSH_NS1B_6fusion15FusionCallbacksIS1F_NS1K_17LinearCombinationIaiaiLNS_15FloatRoundStyleE2EEESG_S1J_JEEENS4_5SM1004TMEM4LOAD26SM100_TMEM_LOAD_32dp32b64xES19_NSZ_INS10_ILi2ELi4ELi3EEES13_NSQ_INS5_IJSC_S1H_EEENS5_IJS1H_SB_EEEEEEENS4_39AutoVectorizingCopyWithAssumedAlignmentILi128EEENS4_14SM90_TMA_STOREES1Y_S20_S20_EEEvvEEEEvNT_6ParamsE)
        /*0008*/ 	.word	0x000000a4


	//----- nvinfo : EIATTR_FRAME_SIZE
	.align		4
.L_19:
        /*000c*/ 	.byte	0x04, 0x11
        /*000e*/ 	.short	(.L_21 - .L_20)
	.align		4
.L_20:
        /*0010*/ 	.word	index@($__internal_2_$__cuda_sm10x_tcgen05_guardrail_trap_unallocated_columns_being_dealloced)
        /*0014*/ 	.word	0x00000000


	//----- nvinfo : EIATTR_FRAME_SIZE
	.align		4
.L_21:
        /*0018*/ 	.byte	0x04, 0x11
        /*001a*/ 	.short	(.L_23 - .L_22)
	.align		4
.L_22:
        /*001c*/ 	.word	index@($__internal_1_$__cuda_sm10x_tcgen05_guardrail_trap_phase_invalid_during_alloc)
        /*0020*/ 	.word	0x00000000


	//----- nvinfo : EIATTR_FRAME_SIZE
	.align		4
.L_23:
        /*0024*/ 	.byte	0x04, 0x11
        /*0026*/ 	.short	(.L_25 - .L_24)
	.align		4
.L_24:
        /*0028*/ 	.word	index@($__internal_0_$__cuda_sm10x_tcgen05_guardrail_trap_col_being_dealloced_not_returned_by_alloc)
        /*002c*/ 	.word	0x00000000


	//----- nvinfo : EIATTR_FRAME_SIZE
	.align		4
.L_25:
        /*0030*/ 	.byte	0x04, 0x11
        /*0032*/ 	.short	(.L_27 - .L_26)
	.align		4
.L_26:
        /*0034*/ 	.word	index@(_ZN7cutlass13device_kernelINS_4gemm6kernel13GemmUniversalIN4cute5tupleIJiiiiEEENS1_10collective13CollectiveMmaINS1_35MainloopSm100TmaUmmaWarpSpecializedILi6ELi2ELi4ENS5_IJNS4_1CILi1EEENSA_ILi8EEESB_EEEEENS5_IJNSA_ILi128EEESF_SF_EEEaNS5_IJlSB_lEEEaSH_NS4_8TiledMMAINS4_8MMA_AtomIJNS4_15SM100_MMA_S8_SSIaaiLi128ELi128ELNS4_4UMMA5MajorE0ELSM_0ELNSL_8SaturateE0EEEEEENS4_6LayoutINS5_IJSB_SB_SB_EEENS5_IJNSA_ILi0EEESS_SS_EEEEENS5_IJNS4_10UnderscoreESV_SV_EEEEENS4_23SM90_TMA_LOAD_MULTICASTENS4_14ComposedLayoutINS4_7SwizzleILi3ELi4ELi3EEENS4_18smem_ptr_flag_bitsILi8EEENSQ_INS5_IJSC_SF_EEENS5_IJSF_SB_EEEEEEEvNS4_8identityENS4_13SM90_TMA_LOADES17_vS18_EENS_8epilogue10collective18CollectiveEpilogueINS1B_23Sm100TmaWarpSpecializedILi2ELi2ELi64ELb0ELb0EEEJSG_NS5_IJNSQ_ISF_SB_EENSQ_INSA_ILi64EEESB_EEEEEaSH_aSH_NS1B_6fusion15FusionCallbacksIS1F_NS1K_17LinearCombinationIaiaiLNS_15FloatRoundStyleE2EEESG_S1J_JEEENS4_5SM1004TMEM4LOAD26SM100_TMEM_LOAD_32dp32b64xES19_NSZ_INS10_ILi2ELi4ELi3EEES13_NSQ_INS5_IJSC_S1H_EEENS5_IJS1H_SB_EEEEEEENS4_39AutoVectorizingCopyWithAssumedAlignmentILi128EEENS4_14SM90_TMA_STOREES1Y_S20_S20_EEEvvEEEEvNT_6ParamsE)
        /*0038*/ 	.word	0x00000000


	//----- nvinfo : EIATTR_MIN_STACK_SIZE
	.align		4
.L_27:
        /*003c*/ 	.byte	0x04, 0x12
        /*003e*/ 	.short	(.L_29 - .L_28)
	.align		4
.L_28:
        /*0040*/ 	.word	index@(_ZN7cutlass13device_kernelINS_4gemm6kernel13GemmUniversalIN4cute5tupleIJiiiiEEENS1_10collective13CollectiveMmaINS1_35MainloopSm100TmaUmmaWarpSpecializedILi6ELi2ELi4ENS5_IJNS4_1CILi1EEENSA_ILi8EEESB_EEEEENS5_IJNSA_ILi128EEESF_SF_EEEaNS5_IJlSB_lEEEaSH_NS4_8TiledMMAINS4_8MMA_AtomIJNS4_15SM100_MMA_S8_SSIaaiLi128ELi128ELNS4_4UMMA5MajorE0ELSM_0ELNSL_8SaturateE0EEEEEENS4_6LayoutINS5_IJSB_SB_SB_EEENS5_IJNSA_ILi0EEESS_SS_EEEEENS5_IJNS4_10UnderscoreESV_SV_EEEEENS4_23SM90_TMA_LOAD_MULTICASTENS4_14ComposedLayoutINS4_7SwizzleILi3ELi4ELi3EEENS4_18smem_ptr_flag_bitsILi8EEENSQ_INS5_IJSC_SF_EEENS5_IJSF_SB_EEEEEEEvNS4_8identityENS4_13SM90_TMA_LOADES17_vS18_EENS_8epilogue10collective18CollectiveEpilogueINS1B_23Sm100TmaWarpSpecializedILi2ELi2ELi64ELb0ELb0EEEJSG_NS5_IJNSQ_ISF_SB_EENSQ_INSA_ILi64EEESB_EEEEEaSH_aSH_NS1B_6fusion15FusionCallbacksIS1F_NS1K_17LinearCombinationIaiaiLNS_15FloatRoundStyleE2EEESG_S1J_JEEENS4_5SM1004TMEM4LOAD26SM100_TMEM_LOAD_32dp32b64xES19_NSZ_INS10_ILi2ELi4ELi3EEES13_NSQ_INS5_IJSC_S1H_EEENS5_IJS1H_SB_EEEEEEENS4_39AutoVectorizingCopyWithAssumedAlignmentILi128EEENS4_14SM90_TMA_STOREES1Y_S20_S20_EEEvvEEEEvNT_6ParamsE)
        /*0044*/ 	.word	0x00000000
.L_29:


//--------------------- .nv.compat                --------------------------
	.section	.nv.compat,"",@"SHT_CUDA_COMPAT_INFO"
	.align	4
        /*0000*/ 	.byte	0x02, 0x09, 0x01, 0x00, 0x02, 0x02, 0x03, 0x00, 0x02, 0x05, 0x06, 0x00, 0x03, 0x07, 0x01, 0x01
        /*0010*/ 	.byte	0x02, 0x03, 0x01, 0x00, 0x02, 0x06, 0x01, 0x00, 0x04, 0x0b, 0x08, 0x00, 0x01, 0x00, 0x00, 0x00
        /*0020*/ 	.byte	0x00, 0x00, 0x00, 0x00


//--------------------- .nv.info._ZN7cutlass13device_kernelINS_4gemm6kernel13GemmUniversalIN4cute5tupleIJiiiiEEENS1_10collective13CollectiveMmaINS1_35MainloopSm100TmaUmmaWarpSpecializedILi6ELi2ELi4ENS5_IJNS4_1CILi1EEENSA_ILi8EEESB_EEEEENS5_IJNSA_ILi128EEESF_SF_EEEaNS5_IJlSB_lEEEaSH_NS4_8TiledMMAINS4_8MMA_AtomIJNS4_15SM100_MMA_S8_SSIaaiLi128ELi128ELNS4_4UMMA5MajorE0ELSM_0ELNSL_8SaturateE0EEEEEENS4_6LayoutINS5_IJSB_SB_SB_EEENS5_IJNSA_ILi0EEESS_SS_EEEEENS5_IJNS4_10UnderscoreESV_SV_EEEEENS4_23SM90_TMA_LOAD_MULTICASTENS4_14ComposedLayoutINS4_7SwizzleILi3ELi4ELi3EEENS4_18smem_ptr_flag_bitsILi8EEENSQ_INS5_IJSC_SF_EEENS5_IJSF_SB_EEEEEEEvNS4_8identityENS4_13SM90_TMA_LOADES17_vS18_EENS_8epilogue10collective18CollectiveEpilogueINS1B_23Sm100TmaWarpSpecializedILi2ELi2ELi64ELb0ELb0EEEJSG_NS5_IJNSQ_ISF_SB_EENSQ_INSA_ILi64EEESB_EEEEEaSH_aSH_NS1B_6fusion15FusionCallbacksIS1F_NS1K_17LinearCombinationIaiaiLNS_15FloatRoundStyleE2EEESG_S1J_JEEENS4_5SM1004TMEM4LOAD26SM100_TMEM_LOAD_32dp32b64xES19_NSZ_INS10_ILi2ELi4ELi3EEES13_NSQ_INS5_IJSC_S1H_EEENS5_IJS1H_SB_EEEEEEENS4_39AutoVectorizingCopyWithAssumedAlignmentILi128EEENS4_14SM90_TMA_STOREES1Y_S20_S20_EEEvvEEEEvNT_6ParamsE --------------------------
	.section	.nv.info._ZN7cutlass13device_kernelINS_4gemm6kernel13GemmUniversalIN4cute5tupleIJiiiiEEENS1_10collective13CollectiveMmaINS1_35MainloopSm100TmaUmmaWarpSpecializedILi6ELi2ELi4ENS5_IJNS4_1CILi1EEENSA_ILi8EEESB_EEEEENS5_IJNSA_ILi128EEESF_SF_EEEaNS5_IJlSB_lEEEaSH_NS4_8TiledMMAINS4_8MMA_AtomIJNS4_15SM100_MMA_S8_SSIaaiLi128ELi128ELNS4_4UMMA5MajorE0ELSM_0ELNSL_8SaturateE0EEEEEENS4_6LayoutINS5_IJSB_SB_SB_EEENS5_IJNSA_ILi0EEESS_SS_EEEEENS5_IJNS4_10UnderscoreESV_SV_EEEEENS4_23SM90_TMA_LOAD_MULTICASTENS4_14ComposedLayoutINS4_7SwizzleILi3ELi4ELi3EEENS4_18smem_ptr_flag_bitsILi8EEENSQ_INS5_IJSC_SF_EEENS5_IJSF_SB_EEEEEEEvNS4_8identityENS4_13SM90_TMA_LOADES17_vS18_EENS_8epilogue10collective18CollectiveEpilogueINS1B_23Sm100TmaWarpSpecializedILi2ELi2ELi64ELb0ELb0EEEJSG_NS5_IJNSQ_ISF_SB_EENSQ_INSA_ILi64EEESB_EEEEEaSH_aSH_NS1B_6fusion15FusionCallbacksIS1F_NS1K_17LinearCombinationIaiaiLNS_15FloatRoundStyleE2EEESG_S1J_JEEENS4_5SM1004TMEM4LOAD26SM100_TMEM_LOAD_32dp32b64xES19_NSZ_INS10_ILi2ELi4ELi3EEES13_NSQ_INS5_IJSC_S1H_EEENS5_IJS1H_SB_EEEEEEENS4_39AutoVectorizingCopyWithAssumedAlignmentILi128EEENS4_14SM90_TMA_STOREES1Y_S20_S20_EEEvvEEEEvNT_6ParamsE,"",@"SHT_CUDA_INFO"
	.sectionflags	@""
	.align	4


	//----- nvinfo : EIATTR_CUDA_API_VERSION
	.align		4
        /*0000*/ 	.byte	0x04, 0x37
        /*0002*/ 	.short	(.L_31 - .L_30)
.L_30:
        /*0004*/ 	.word	0x00000082


	//----- nvinfo : EIATTR_KPARAM_INFO
	.align		4
.L_31:
        /*0008*/ 	.byte	0x04, 0x17
        /*000a*/ 	.short	(.L_33 - .L_32)
.L_32:
        /*000c*/ 	.word	0x00000000
        /*0010*/ 	.short	0x0000
        /*0012*/ 	.short	0x0000
        /*0014*/ 	.byte	0x00, 0xf0, 0x01, 0x20


	//----- nvinfo : EIATTR_AT_ENTRY_FRAGMENTS
	.align		4
.L_33:
        /*0018*/ 	.byte	0x04, 0x4f
        /*001a*/ 	.short	(.L_35 - .L_34)


	//   ....[0]....
.L_34:
        /*001c*/ 	.word	0x00000006


	//----- nvinfo : EIATTR_RESERVED_SMEM_USED
	.align		4
.L_35:
        /*0020*/ 	.byte	0x01, 0x41
	.zero		2


	//----- nvinfo : EIATTR_SPARSE_MMA_MASK
	.align		4
        /*0024*/ 	.byte	0x03, 0x50
        /*0026*/ 	.short	0x0000


	//----- nvinfo : EIATTR_TCGEN05_1CTA_USED
	.align		4
        /*0028*/ 	.byte	0x01, 0x51
	.zero		2


	//----- nvinfo : EIATTR_MAXREG_COUNT
	.align		4
        /*002c*/ 	.byte	0x03, 0x1b
        /*002e*/ 	.short	0x00ff


	//----- nvinfo : EIATTR_NUM_BARRIERS
	.align		4
        /*0030*/ 	.byte	0x02, 0x4c
        /*0032*/ 	.byte	0x07
	.zero		1


	//----- nvinfo : EIATTR_EXTERNS
	.align		4
        /*0034*/ 	.byte	0x04, 0x0f
        /*0036*/ 	.short	(.L_37 - .L_36)


	//   ....[0]....
	.align		4
.L_36:
        /*0038*/ 	.word	index@(__assertfail)


	//----- nvinfo : EIATTR_MERCURY_ISA_VERSION
	.align		4
.L_37:
        /*003c*/ 	.byte	0x03, 0x5f
        /*003e*/ 	.short	0x0101


	//----- nvinfo : EIATTR_INT_WARP_WIDE_INSTR_OFFSETS
	.align		4
        /*0040*/ 	.byte	0x04, 0x31
        /*0042*/ 	.short	(.L_39 - .L_38)


	//   ....[0]....
.L_38:
        /*0044*/ 	.word	0x00003ee0


	//   ....[1]....
        /*0048*/ 	.word	0x00003f00


	//   ....[2]....
        /*004c*/ 	.word	0x00003f30


	//   ....[3]....
        /*0050*/ 	.word	0x00004a50


	//   ....[4]....
        /*0054*/ 	.word	0x00004ac0


	//   ....[5]....
        /*0058*/ 	.word	0x00004ba0


	//   ....[6]....
        /*005c*/ 	.word	0x00004c50


	//----- nvinfo : EIATTR_COOP_GROUP_MASK_REGIDS
	.align		4
.L_39:
        /*0060*/ 	.byte	0x04, 0x29
        /*0062*/ 	.short	(.L_41 - .L_40)


	//   ....[0]....
.L_40:
        /*0064*/ 	.word	0xffffffff


	//   ....[1]....
        /*0068*/ 	.word	0xffffffff


	//   ....[2]....
        /*006c*/ 	.word	0xffffffff


	//   ....[3]....
        /*0070*/ 	.word	0xffffffff


	//   ....[4]....
        /*0074*/ 	.word	0xffffffff


	//   ....[5]....
        /*0078*/ 	.word	0xffffffff


	//   ....[6]....
        /*007c*/ 	.word	0xffffffff


	//   ....[7]....
        /*0080*/ 	.word	0xffffffff


	//   ....[8]....
        /*0084*/ 	.word	0xffffffff


	//   ....[9]....
        /*0088*/ 	.word	0xffffffff


	//   ....[10]....
        /*008c*/ 	.word	0xffffffff


	//   ....[11]....
        /*0090*/ 	.word	0xffffffff


	//   ....[12]....
        /*0094*/ 	.word	0xffffffff


	//   ....[13]....
        /*0098*/ 	.word	0xffffffff


	//----- nvinfo : EIATTR_COOP_GROUP_INSTR_OFFSETS
	.align		4
.L_41:
        /*009c*/ 	.byte	0x04, 0x28
        /*009e*/ 	.short	(.L_43 - .L_42)


	//   ....[0]....
.L_42:
        /*00a0*/ 	.word	0x00000080


	//   ....[1]....
        /*00a4*/ 	.word	0x000004f0


	//   ....[2]....
        /*00a8*/ 	.word	0x000006e0


	//   ....[3]....
        /*00ac*/ 	.word	0x00000840


	//   ....[4]....
        /*00b0*/ 	.word	0x00000940


	//   ....[5]....
        /*00b4*/ 	.word	0x00000ab0


	//   ....[6]....
        /*00b8*/ 	.word	0x00000c50


	//   ....[7]....
        /*00bc*/ 	.word	0x00000e00


	//   ....[8]....
        /*00c0*/ 	.word	0x00002160


	//   ....[9]....
        /*00c4*/ 	.word	0x00003130


	//   ....[10]....
        /*00c8*/ 	.word	0x00003340


	//   ....[11]....
        /*00cc*/ 	.word	0x00003370


	//   ....[12]....
        /*00d0*/ 	.word	0x00003dc0


	//   ....[13]....
        /*00d4*/ 	.word	0x00003ff0


	//----- nvinfo : EIATTR_VRC_CTA_INIT_COUNT
	.align		4
.L_43:
        /*00d8*/ 	.byte	0x02, 0x4a
        /*00da*/ 	.byte	0x80
	.zero		1


	//----- nvinfo : EIATTR_SYSCALL_OFFSETS
	.align		4
        /*00dc*/ 	.byte	0x04, 0x46
        /*00de*/ 	.short	(.L_45 - .L_44)


	//   ....[0]....
.L_44:
        /*00e0*/ 	.word	0x00005840


	//   ....[1]....
        /*00e4*/ 	.word	0x00005980


	//   ....[2]....
        /*00e8*/ 	.word	0x00006210


	//   ....[3]....
        /*00ec*/ 	.word	0x00007810


	//----- nvinfo : EIATTR_MBARRIER_INSTR_OFFSETS
	.align		4
.L_45:
        /*00f0*/ 	.byte	0x04, 0x39
        /*00f2*/ 	.short	(.L_47 - .L_46)


	//   ....[0]....
.L_46:
        /*00f4*/ 	.word	0x00000610
        /*00f8*/ 	.word	0x000000ff
        /*00fc*/ 	.word	0x00000000
        /*0100*/ 	.short	0x0100
        /*0102*/ 	.byte	0x04
	.zero		1


	//   ....[1]....
        /*0104*/ 	.word	0x00000620
        /*0108*/ 	.word	0x000000ff
        /*010c*/ 	.word	0x00000030
        /*0110*/ 	.short	0x0100
        /*0112*/ 	.byte	0x04
	.zero		1


	//   ....[2]....
        /*0114*/ 	.word	0x00000630
        /*0118*/ 	.word	0x000000ff
        /*011c*/ 	.word	0x00000008
        /*0120*/ 	.short	0x0100
        /*0122*/ 	.byte	0x04
	.zero		1


	//   ....[3]....
        /*0124*/ 	.word	0x00000640
        /*0128*/ 	.word	0x000000ff
        /*012c*/ 	.word	0x00000038
        /*0130*/ 	.short	0x0100
        /*0132*/ 	.byte	0x04
	.zero		1


	//   ....[4]....
        /*0134*/ 	.word	0x00000650
        /*0138*/ 	.word	0x000000ff
        /*013c*/ 	.word	0x00000010
        /*0140*/ 	.short	0x0100
        /*0142*/ 	.byte	0x04
	.zero		1


	//   ....[5]....
        /*0144*/ 	.word	0x00000660
        /*0148*/ 	.word	0x000000ff
        /*014c*/ 	.word	0x00000040
        /*0150*/ 	.short	0x0100
        /*0152*/ 	.byte	0x04
	.zero		1


	//   ....[6]....
        /*0154*/ 	.word	0x00000670
        /*0158*/ 	.word	0x000000ff
        /*015c*/ 	.word	0x00000018
        /*0160*/ 	.short	0x0100
        /*0162*/ 	.byte	0x04
	.zero		1


	//   ....[7]....
        /*0164*/ 	.word	0x00000680
        /*0168*/ 	.word	0x000000ff
        /*016c*/ 	.word	0x00000048
        /*0170*/ 	.short	0x0100
        /*0172*/ 	.byte	0x04
	.zero		1


	//   ....[8]....
        /*0174*/ 	.word	0x00000690
        /*0178*/ 	.word	0x000000ff
        /*017c*/ 	.word	0x00000020
        /*0180*/ 	.short	0x0100
        /*0182*/ 	.byte	0x04
	.zero		1


	//   ....[9]....
        /*0184*/ 	.word	0x000006a0
        /*0188*/ 	.word	0x000000ff
        /*018c*/ 	.word	0x00000050
        /*0190*/ 	.short	0x0100
        /*0192*/ 	.byte	0x04
	.zero		1


	//   ....[10]....
        /*0194*/ 	.word	0x000006b0
        /*0198*/ 	.word	0x000000ff
        /*019c*/ 	.word	0x00000028
        /*01a0*/ 	.short	0x0100
        /*01a2*/ 	.byte	0x04
	.zero		1


	//   ....[11]....
        /*01a4*/ 	.word	0x000006c0
        /*01a8*/ 	.word	0x000000ff
        /*01ac*/ 	.word	0x00000058
        /*01b0*/ 	.short	0x0100
        /*01b2*/ 	.byte	0x04
	.zero		1


	//   ....[12]....
        /*01b4*/ 	.word	0x000007f0
        /*01b8*/ 	.word	0x000000ff
        /*01bc*/ 	.word	0x00000060
        /*01c0*/ 	.short	0x0100
        /*01c2*/ 	.byte	0x04
	.zero		1


	//   ....[13]....
        /*01c4*/ 	.word	0x00000800
        /*01c8*/ 	.word	0x000000ff
        /*01cc*/ 	.word	0x00000070
        /*01d0*/ 	.short	0x0100
        /*01d2*/ 	.byte	0x04
	.zero		1


	//   ....[14]....
        /*01d4*/ 	.word	0x00000810
        /*01d8*/ 	.word	0x000000ff
        /*01dc*/ 	.word	0x00000068
        /*01e0*/ 	.short	0x0100
        /*01e2*/ 	.byte	0x04
	.zero		1


	//   ....[15]....
        /*01e4*/ 	.word	0x00000820
        /*01e8*/ 	.word	0x000000ff
        /*01ec*/ 	.word	0x00000078
        /*01f0*/ 	.short	0x0100
        /*01f2*/ 	.byte	0x04
	.zero		1


	//   ....[16]....
        /*01f4*/ 	.word	0x00000910
        /*01f8*/ 	.word	0x000000ff
        /*01fc*/ 	.word	0x00000080
        /*0200*/ 	.short	0x0100
        /*0202*/ 	.byte	0x06
	.zero		1


	//   ....[17]....
        /*0204*/ 	.word	0x00000920
        /*0208*/ 	.word	0x000000ff
        /*020c*/ 	.word	0x00000088
        /*0210*/ 	.short	0x0100
        /*0212*/ 	.byte	0x06
	.zero		1


	//   ....[18]....
        /*0214*/ 	.word	0x00000a60
        /*0218*/ 	.word	0x000000ff
        /*021c*/ 	.word	0x00000090
        /*0220*/ 	.short	0x0100
        /*0222*/ 	.byte	0x06
	.zero		1


	//   ....[19]....
        /*0224*/ 	.word	0x00000a70
        /*0228*/ 	.word	0x000000ff
        /*022c*/ 	.word	0x000000a0
        /*0230*/ 	.short	0x0100
        /*0232*/ 	.byte	0x06
	.zero		1


	//   ....[20]....
        /*0234*/ 	.word	0x00000a80
        /*0238*/ 	.word	0x000000ff
        /*023c*/ 	.word	0x00000098
        /*0240*/ 	.short	0x0100
        /*0242*/ 	.byte	0x06
	.zero		1


	//   ....[21]....
        /*0244*/ 	.word	0x00000a90
        /*0248*/ 	.word	0x000000ff
        /*024c*/ 	.word	0x000000a8
        /*0250*/ 	.short	0x0100
        /*0252*/ 	.byte	0x06
	.zero		1


	//   ....[22]....
        /*0254*/ 	.word	0x00000bc0
        /*0258*/ 	.word	0x000000ff
        /*025c*/ 	.word	0x000000b0
        /*0260*/ 	.short	0x0100
        /*0262*/ 	.byte	0x04
	.zero		1


	//   ....[23]....
        /*0264*/ 	.word	0x00000bd0
        /*0268*/ 	.word	0x000000ff
        /*026c*/ 	.word	0x000000d0
        /*0270*/ 	.short	0x0100
        /*0272*/ 	.byte	0x04
	.zero		1


	//   ....[24]....
        /*0274*/ 	.word	0x00000be0
        /*0278*/ 	.word	0x000000ff
        /*027c*/ 	.word	0x000000b8
        /*0280*/ 	.short	0x0100
        /*0282*/ 	.byte	0x04
	.zero		1


	//   ....[25]....
        /*0284*/ 	.word	0x00000bf0
        /*0288*/ 	.word	0x000000ff
        /*028c*/ 	.word	0x000000d8
        /*0290*/ 	.short	0x0100
        /*0292*/ 	.byte	0x04
	.zero		1


	//   ....[26]....
        /*0294*/ 	.word	0x00000c00
        /*0298*/ 	.word	0x000000ff
        /*029c*/ 	.word	0x000000c0
        /*02a0*/ 	.short	0x0100
        /*02a2*/ 	.byte	0x04
	.zero		1


	//   ....[27]....
        /*02a4*/ 	.word	0x00000c10
        /*02a8*/ 	.word	0x000000ff
        /*02ac*/ 	.word	0x000000e0
        /*02b0*/ 	.short	0x0100
        /*02b2*/ 	.byte	0x04
	.zero		1


	//   ....[28]....
        /*02b4*/ 	.word	0x00000c20
        /*02b8*/ 	.word	0x000000ff
        /*02bc*/ 	.word	0x000000c8
        /*02c0*/ 	.short	0x0100
        /*02c2*/ 	.byte	0x04
	.zero		1


	//   ....[29]....
        /*02c4*/ 	.word	0x00000c30
        /*02c8*/ 	.word	0x000000ff
        /*02cc*/ 	.word	0x000000e8
        /*02d0*/ 	.short	0x0100
        /*02d2*/ 	.byte	0x04
	.zero		1


	//   ....[30]....
        /*02d4*/ 	.word	0x00000d20
        /*02d8*/ 	.word	0x000000ff
        /*02dc*/ 	.word	0x000000f0
        /*02e0*/ 	.short	0x0100
        /*02e2*/ 	.byte	0x04
	.zero		1


	//   ....[31]....
        /*02e4*/ 	.word	0x00000d30
        /*02e8*/ 	.word	0x000000ff
        /*02ec*/ 	.word	0x00000100
        /*02f0*/ 	.short	0x0100
        /*02f2*/ 	.byte	0x04
	.zero		1


	//   ....[32]....
        /*02f4*/ 	.word	0x00000d40
        /*02f8*/ 	.word	0x000000ff
        /*02fc*/ 	.word	0x000000f8
        /*0300*/ 	.short	0x0100
        /*0302*/ 	.byte	0x04
	.zero		1


	//   ....[33]....
        /*0304*/ 	.word	0x00000d50
        /*0308*/ 	.word	0x000000ff
        /*030c*/ 	.word	0x00000108
        /*0310*/ 	.short	0x0100
        /*0312*/ 	.byte	0x04
	.zero		1


	//   ....[34]....
        /*0314*/ 	.word	0x000019e0
        /*0318*/ 	.word	0x00000003
        /*031c*/ 	.word	0x00000100
        /*0320*/ 	.short	0x010a
        /*0322*/ 	.byte	0xff
	.zero		1


	//   ....[35]....
        /*0324*/ 	.word	0x00001a10
        /*0328*/ 	.word	0x00000003
        /*032c*/ 	.word	0x000000f0
        /*0330*/ 	.short	0x0101
        /*0332*/ 	.byte	0xff
	.zero		1


	//   ....[36]....
        /*0334*/ 	.word	0x00001ae0
        /*0338*/ 	.word	0x000000ff
        /*033c*/ 	.word	0x00000030
        /*0340*/ 	.short	0x010a
        /*0342*/ 	.byte	0x04
	.zero		1


	//   ....[37]....
        /*0344*/ 	.word	0x00001b60
        /*0348*/ 	.word	0x000000ff
        /*034c*/ 	.word	0x00000030
        /*0350*/ 	.short	0x010a
        /*0352*/ 	.byte	0x21
	.zero		1


	//   ....[38]....
        /*0354*/ 	.word	0x00001d00
        /*0358*/ 	.word	0x000000ff
        /*035c*/ 	.word	0x00000030
        /*0360*/ 	.short	0x010a
        /*0362*/ 	.byte	0x08
	.zero		1


	//   ....[39]....
        /*0364*/ 	.word	0x00001e10
        /*0368*/ 	.word	0x000000ff
        /*036c*/ 	.word	0x00000088
        /*0370*/ 	.short	0x0101
        /*0372*/ 	.byte	0x06
	.zero		1


	//   ....[40]....
        /*0374*/ 	.word	0x00001e30
        /*0378*/ 	.word	0x000000ff
        /*037c*/ 	.word	0x00000030
        /*0380*/ 	.short	0x010a
        /*0382*/ 	.byte	0x04
	.zero		1


	//   ....[41]....
        /*0384*/ 	.word	0x00001eb0
        /*0388*/ 	.word	0x000000ff
        /*038c*/ 	.word	0x00000030
        /*0390*/ 	.short	0x010a
        /*0392*/ 	.byte	0x11
	.zero		1


	//   ....[42]....
        /*0394*/ 	.word	0x00002050
        /*0398*/ 	.word	0x000000ff
        /*039c*/ 	.word	0x00000030
        /*03a0*/ 	.short	0x010a
        /*03a2*/ 	.byte	0x07
	.zero		1


	//   ....[43]....
        /*03a4*/ 	.word	0x00002190
        /*03a8*/ 	.word	0x00000003
        /*03ac*/ 	.word	0x00000090
        /*03b0*/ 	.short	0x010a
        /*03b2*/ 	.byte	0xff
	.zero		1


	//   ....[44]....
        /*03b4*/ 	.word	0x000022e0
        /*03b8*/ 	.word	0x00000000
        /*03bc*/ 	.word	0x00000000
        /*03c0*/ 	.short	0x0101
        /*03c2*/ 	.byte	0xff
	.zero		1


	//   ....[45]....
        /*03c4*/ 	.word	0x00002890
        /*03c8*/ 	.word	0x000000ff
        /*03cc*/ 	.word	0x00000000
        /*03d0*/ 	.short	0x010a
        /*03d2*/ 	.byte	0x04
	.zero		1


	//   ....[46]....
        /*03d4*/ 	.word	0x00002920
        /*03d8*/ 	.word	0x000000ff
        /*03dc*/ 	.word	0x00000000
        /*03e0*/ 	.short	0x010a
        /*03e2*/ 	.byte	0x05
	.zero		1


	//   ....[47]....
        /*03e4*/ 	.word	0x000029b0
        /*03e8*/ 	.word	0x000000ff
        /*03ec*/ 	.word	0x00000000
        /*03f0*/ 	.short	0x010a
        /*03f2*/ 	.byte	0x05
	.zero		1


	//   ....[48]....
        /*03f4*/ 	.word	0x00002a40
        /*03f8*/ 	.word	0x000000ff
        /*03fc*/ 	.word	0x00000000
        /*0400*/ 	.short	0x010a
        /*0402*/ 	.byte	0x05
	.zero		1


	//   ....[49]....
        /*0404*/ 	.word	0x00002ad0
        /*0408*/ 	.word	0x000000ff
        /*040c*/ 	.word	0x00000000
        /*0410*/ 	.short	0x010a
        /*0412*/ 	.byte	0x05
	.zero		1


	//   ....[50]....
        /*0414*/ 	.word	0x00002b70
        /*0418*/ 	.word	0x00000000
        /*041c*/ 	.word	0x00000000
        /*0420*/ 	.short	0x010a
        /*0422*/ 	.byte	0xff
	.zero		1


	//   ....[51]....
        /*0424*/ 	.word	0x00002c90
        /*0428*/ 	.word	0x00000002
        /*042c*/ 	.word	0x000000f0
        /*0430*/ 	.short	0x010a
        /*0432*/ 	.byte	0xff
	.zero		1


	//   ....[52]....
        /*0434*/ 	.word	0x00002cf0
        /*0438*/ 	.word	0x00000004
        /*043c*/ 	.word	0x00000000
        /*0440*/ 	.short	0x0101
        /*0442*/ 	.byte	0xff
	.zero		1


	//   ....[53]....
        /*0444*/ 	.word	0x00002d10
        /*0448*/ 	.word	0x000000ff
        /*044c*/ 	.word	0x000000a0
        /*0450*/ 	.short	0x010a
        /*0452*/ 	.byte	0x04
	.zero		1


	//   ....[54]....
        /*0454*/ 	.word	0x00002e30
        /*0458*/ 	.word	0x00000002
        /*045c*/ 	.word	0x00000090
        /*0460*/ 	.short	0x010a
        /*0462*/ 	.byte	0xff
	.zero		1


	//   ....[55]....
        /*0464*/ 	.word	0x00002f40
        /*0468*/ 	.word	0x00000002
        /*046c*/ 	.word	0x00000000
        /*0470*/ 	.short	0x0101
        /*0472*/ 	.byte	0xff
	.zero		1


	//   ....[56]....
        /*0474*/ 	.word	0x00002fd0
        /*0478*/ 	.word	0x000000ff
        /*047c*/ 	.word	0x000000a0
        /*0480*/ 	.short	0x0106
        /*0482*/ 	.byte	0x04
	.zero		1


	//   ....[57]....
        /*0484*/ 	.word	0x00002ff0
        /*0488*/ 	.word	0x000000ff
        /*048c*/ 	.word	0x000000a0
        /*0490*/ 	.short	0x010a
        /*0492*/ 	.byte	0x04
	.zero		1


	//   ....[58]....
        /*0494*/ 	.word	0x00003080
        /*0498*/ 	.word	0x000000ff
        /*049c*/ 	.word	0x000000a0
        /*04a0*/ 	.short	0x0106
        /*04a2*/ 	.byte	0x07
	.zero		1


	//   ....[59]....
        /*04a4*/ 	.word	0x000030c0
        /*04a8*/ 	.word	0x00000000
        /*04ac*/ 	.word	0x000000a0
        /*04b0*/ 	.short	0x010a
        /*04b2*/ 	.byte	0xff
	.zero		1


	//   ....[60]....
        /*04b4*/ 	.word	0x00003610
        /*04b8*/ 	.word	0x00000000
        /*04bc*/ 	.word	0x00000090
        /*04c0*/ 	.short	0x010a
        /*04c2*/ 	.byte	0xff
	.zero		1


	//   ....[61]....
        /*04c4*/ 	.word	0x00003720
        /*04c8*/ 	.word	0x00000003
        /*04cc*/ 	.word	0x00000000
        /*04d0*/ 	.short	0x0101
        /*04d2*/ 	.byte	0xff
	.zero		1


	//   ....[62]....
        /*04d4*/ 	.word	0x00003730
        /*04d8*/ 	.word	0x000000ff
        /*04dc*/ 	.word	0x00000000
        /*04e0*/ 	.short	0x010a
        /*04e2*/ 	.byte	0x04
	.zero		1


	//   ....[63]....
        /*04e4*/ 	.word	0x00003750
        /*04e8*/ 	.word	0x000000ff
        /*04ec*/ 	.word	0x000000d0
        /*04f0*/ 	.short	0x010a
        /*04f2*/ 	.byte	0x1e
	.zero		1


	//   ....[64]....
        /*04f4*/ 	.word	0x00003820
        /*04f8*/ 	.word	0x000000ff
        /*04fc*/ 	.word	0x00000000
        /*0500*/ 	.short	0x010a
        /*0502*/ 	.byte	0x05
	.zero		1


	//   ....[65]....
        /*0504*/ 	.word	0x00003960
        /*0508*/ 	.word	0x000000ff
        /*050c*/ 	.word	0x00000000
        /*0510*/ 	.short	0x010a
        /*0512*/ 	.byte	0x04
	.zero		1


	//   ....[66]....
        /*0514*/ 	.word	0x00003bf0
        /*0518*/ 	.word	0x000000ff
        /*051c*/ 	.word	0x00000000
        /*0520*/ 	.short	0x010a
        /*0522*/ 	.byte	0x04
	.zero		1


	//   ....[67]....
        /*0524*/ 	.word	0x00003c80
        /*0528*/ 	.word	0x000000ff
        /*052c*/ 	.word	0x00000000
        /*0530*/ 	.short	0x010a
        /*0532*/ 	.byte	0x05
	.zero		1


	//   ....[68]....
        /*0534*/ 	.word	0x00003d10
        /*0538*/ 	.word	0x000000ff
        /*053c*/ 	.word	0x00000000
        /*0540*/ 	.short	0x010a
        /*0542*/ 	.byte	0x05
	.zero		1


	//   ....[69]....
        /*0544*/ 	.word	0x00003da0
        /*0548*/ 	.word	0x000000ff
        /*054c*/ 	.word	0x00000000
        /*0550*/ 	.short	0x010a
        /*0552*/ 	.byte	0x04
	.zero		1


	//   ....[70]....
        /*0554*/ 	.word	0x00004250
        /*0558*/ 	.word	0x0000000c
        /*055c*/ 	.word	0x00000090
        /*0560*/ 	.short	0x010a
        /*0562*/ 	.byte	0xff
	.zero		1


	//   ....[71]....
        /*0564*/ 	.word	0x000043c0
        /*0568*/ 	.word	0x00000000
        /*056c*/ 	.word	0x00000000
        /*0570*/ 	.short	0x0101
        /*0572*/ 	.byte	0xff
	.zero		1


	//   ....[72]....
        /*0574*/ 	.word	0x00004850
        /*0578*/ 	.word	0x000000ff
        /*057c*/ 	.word	0x00000088
        /*0580*/ 	.short	0x010a
        /*0582*/ 	.byte	0x15
	.zero		1


	//   ....[73]....
        /*0584*/ 	.word	0x000049d0
        /*0588*/ 	.word	0x000000ff
        /*058c*/ 	.word	0x00000070
        /*0590*/ 	.short	0x010a
        /*0592*/ 	.byte	0x15
	.zero		1


	//   ....[74]....
        /*0594*/ 	.word	0x00004b50
        /*0598*/ 	.word	0x000000ff
        /*059c*/ 	.word	0x00000060
        /*05a0*/ 	.short	0x010b
        /*05a2*/ 	.byte	0x15
	.zero		1


	//   ....[75]....
        /*05a4*/ 	.word	0x00004b60
        /*05a8*/ 	.word	0x000000ff
        /*05ac*/ 	.word	0x00000000
        /*05b0*/ 	.short	0x0101
        /*05b2*/ 	.byte	0x06
	.zero		1


	//   ....[76]....
        /*05b4*/ 	.word	0x00004b70
        /*05b8*/ 	.word	0x000000ff
        /*05bc*/ 	.word	0x00000078
        /*05c0*/ 	.short	0x010a
        /*05c2*/ 	.byte	0x15
	.zero		1


	//   ....[77]....
        /*05c4*/ 	.word	0x00004d60
        /*05c8*/ 	.word	0x000000ff
        /*05cc*/ 	.word	0x00000068
        /*05d0*/ 	.short	0x010b
        /*05d2*/ 	.byte	0x15
	.zero		1


	//   ....[78]....
        /*05d4*/ 	.word	0x00004d70
        /*05d8*/ 	.word	0x000000ff
        /*05dc*/ 	.word	0x00000000
        /*05e0*/ 	.short	0x0101
        /*05e2*/ 	.byte	0x21
	.zero		1


	//   ....[79]....
        /*05e4*/ 	.word	0x00004da0
        /*05e8*/ 	.word	0x000000ff
        /*05ec*/ 	.word	0x00000070
        /*05f0*/ 	.short	0x010a
        /*05f2*/ 	.byte	0x15
	.zero		1


	//   ....[80]....
        /*05f4*/ 	.word	0x00004de0
        /*05f8*/ 	.word	0x00000000
        /*05fc*/ 	.word	0x00000078
        /*0600*/ 	.short	0x010a
        /*0602*/ 	.byte	0xff
	.zero		1


	//   ....[81]....
        /*0604*/ 	.word	0x000050e0
        /*0608*/ 	.word	0x00000003
        /*060c*/ 	.word	0x00000090
        /*0610*/ 	.short	0x010a
        /*0612*/ 	.byte	0xff
	.zero		1


	//   ....[82]....
        /*0614*/ 	.word	0x00005260
        /*0618*/ 	.word	0x00000000
        /*061c*/ 	.word	0x00000000
        /*0620*/ 	.short	0x0101
        /*0622*/ 	.byte	0xff
	.zero		1


	//   ....[83]....
        /*0624*/ 	.word	0x00005db0
        /*0628*/ 	.word	0x00000003
        /*062c*/ 	.word	0x00000060
        /*0630*/ 	.short	0x010a
        /*0632*/ 	.byte	0xff
	.zero		1


	//   ....[84]....
        /*0634*/ 	.word	0x00005df0
        /*0638*/ 	.word	0x0000004e
        /*063c*/ 	.word	0x000000b0
        /*0640*/ 	.short	0x010a
        /*0642*/ 	.byte	0xff
	.zero		1


	//   ....[85]....
        /*0644*/ 	.word	0x00005f30
        /*0648*/ 	.word	0x00000003
        /*064c*/ 	.word	0x00000060
        /*0650*/ 	.short	0x010a
        /*0652*/ 	.byte	0xff
	.zero		1


	//   ....[86]....
        /*0654*/ 	.word	0x00006090
        /*0658*/ 	.word	0x00000000
        /*065c*/ 	.word	0x00000000
        /*0660*/ 	.short	0x0101
        /*0662*/ 	.byte	0xff
	.zero		1


	//   ....[87]....
        /*0664*/ 	.word	0x000060f0
        /*0668*/ 	.word	0x0000004e
        /*066c*/ 	.word	0x000000b0
        /*0670*/ 	.short	0x010a
        /*0672*/ 	.byte	0xff
	.zero		1


	//   ....[88]....
        /*0674*/ 	.word	0x00007480
        /*0678*/ 	.word	0x0000006f
        /*067c*/ 	.word	0x00000060
        /*0680*/ 	.short	0x010a
        /*0682*/ 	.byte	0xff
	.zero		1


	//   ....[89]....
        /*0684*/ 	.word	0x00007550
        /*0688*/ 	.word	0x0000006f
        /*068c*/ 	.word	0x00000060
        /*0690*/ 	.short	0x010a
        /*0692*/ 	.byte	0xff
	.zero		1


	//   ....[90]....
        /*0694*/ 	.word	0x000076b0
        /*0698*/ 	.word	0x00000000
        /*069c*/ 	.word	0x00000000
        /*06a0*/ 	.short	0x0101
        /*06a2*/ 	.byte	0xff
	.zero		1


	//   ....[91]....
        /*06a4*/ 	.word	0x00007a10
        /*06a8*/ 	.word	0x000000ff
        /*06ac*/ 	.word	0x00000000
        /*06b0*/ 	.short	0x0101
        /*06b2*/ 	.byte	0x04
	.zero		1


	//   ....[92]....
        /*06b4*/ 	.word	0x00008c30
        /*06b8*/ 	.word	0x00000003
        /*06bc*/ 	.word	0x00000100
        /*06c0*/ 	.short	0x010a
        /*06c2*/ 	.byte	0xff
	.zero		1


	//   ....[93]....
        /*06c4*/ 	.word	0x00008c90
        /*06c8*/ 	.word	0x00000000
        /*06cc*/ 	.word	0x00000030
        /*06d0*/ 	.short	0x010a
        /*06d2*/ 	.byte	0xff
	.zero		1


	//   ....[94]....
        /*06d4*/ 	.word	0x00008cf0
        /*06d8*/ 	.word	0x00000000
        /*06dc*/ 	.word	0x00000030
        /*06e0*/ 	.short	0x010a
        /*06e2*/ 	.byte	0xff
	.zero		1


	//   ....[95]....
        /*06e4*/ 	.word	0x00008d40
        /*06e8*/ 	.word	0x00000003
        /*06ec*/ 	.word	0x00000090
        /*06f0*/ 	.short	0x010a
        /*06f2*/ 	.byte	0xff
	.zero		1


	//   ....[96]....
        /*06f4*/ 	.word	0x00008da0
        /*06f8*/ 	.word	0x00000000
        /*06fc*/ 	.word	0x00000000
        /*0700*/ 	.short	0x010a
        /*0702*/ 	.byte	0xff
	.zero		1


	//   ....[97]....
        /*0704*/ 	.word	0x00008e00
        /*0708*/ 	.word	0x00000000
        /*070c*/ 	.word	0x00000000
        /*0710*/ 	.short	0x010a
        /*0712*/ 	.byte	0xff
	.zero		1


	//   ....[98]....
        /*0714*/ 	.word	0x00008e60
        /*0718*/ 	.word	0x00000000
        /*071c*/ 	.word	0x00000000
        /*0720*/ 	.short	0x010a
        /*0722*/ 	.byte	0xff
	.zero		1


	//   ....[99]....
        /*0724*/ 	.word	0x00008ec0
        /*0728*/ 	.word	0x00000000
        /*072c*/ 	.word	0x00000000
        /*0730*/ 	.short	0x010a
        /*0732*/ 	.byte	0xff
	.zero		1


	//   ....[100]....
        /*0734*/ 	.word	0x00008f20
        /*0738*/ 	.word	0x00000000
        /*073c*/ 	.word	0x00000000
        /*0740*/ 	.short	0x010a
        /*0742*/ 	.byte	0xff
	.zero		1


	//   ....[101]....
        /*0744*/ 	.word	0x00008f70
        /*0748*/ 	.word	0x00000002
        /*074c*/ 	.word	0x000000f0
        /*0750*/ 	.short	0x010a
        /*0752*/ 	.byte	0xff
	.zero		1


	//   ....[102]....
        /*0754*/ 	.word	0x00008fd0
        /*0758*/ 	.word	0x00000002
        /*075c*/ 	.word	0x000000a0
        /*0760*/ 	.short	0x010a
        /*0762*/ 	.byte	0xff
	.zero		1


	//   ....[103]....
        /*0764*/ 	.word	0x00009020
        /*0768*/ 	.word	0x00000002
        /*076c*/ 	.word	0x00000090
        /*0770*/ 	.short	0x010a
        /*0772*/ 	.byte	0xff
	.zero		1


	//   ....[104]....
        /*0774*/ 	.word	0x00009080
        /*0778*/ 	.word	0x00000000
        /*077c*/ 	.word	0x000000a0
        /*0780*/ 	.short	0x010a
        /*0782*/ 	.byte	0xff
	.zero		1


	//   ....[105]....
        /*0784*/ 	.word	0x000090d0
        /*0788*/ 	.word	0x00000000
        /*078c*/ 	.word	0x00000090
        /*0790*/ 	.short	0x010a
        /*0792*/ 	.byte	0xff
	.zero		1


	//   ....[106]....
        /*0794*/ 	.word	0x00009130
        /*0798*/ 	.word	0x00000003
        /*079c*/ 	.word	0x000000d0
        /*07a0*/ 	.short	0x010a
        /*07a2*/ 	.byte	0xff
	.zero		1


	//   ....[107]....
        /*07a4*/ 	.word	0x00009190
        /*07a8*/ 	.word	0x00000000
        /*07ac*/ 	.word	0x00000000
        /*07b0*/ 	.short	0x010a
        /*07b2*/ 	.byte	0xff
	.zero		1


	//   ....[108]....
        /*07b4*/ 	.word	0x000091f0
        /*07b8*/ 	.word	0x00000000
        /*07bc*/ 	.word	0x00000000
        /*07c0*/ 	.short	0x010a
        /*07c2*/ 	.byte	0xff
	.zero		1


	//   ....[109]....
        /*07c4*/ 	.word	0x00009250
        /*07c8*/ 	.word	0x00000000
        /*07cc*/ 	.word	0x00000000
        /*07d0*/ 	.short	0x010a
        /*07d2*/ 	.byte	0xff
	.zero		1


	//   ....[110]....
        /*07d4*/ 	.word	0x000092b0
        /*07d8*/ 	.word	0x00000000
        /*07dc*/ 	.word	0x00000000
        /*07e0*/ 	.short	0x010a
        /*07e2*/ 	.byte	0xff
	.zero		1


	//   ....[111]....
        /*07e4*/ 	.word	0x00009310
        /*07e8*/ 	.word	0x00000000
        /*07ec*/ 	.word	0x00000000
        /*07f0*/ 	.short	0x010a
        /*07f2*/ 	.byte	0xff
	.zero		1


	//   ....[112]....
        /*07f4*/ 	.word	0x00009360
        /*07f8*/ 	.word	0x0000000c
        /*07fc*/ 	.word	0x00000090
        /*0800*/ 	.short	0x010a
        /*0802*/ 	.byte	0xff
	.zero		1


	//   ....[113]....
        /*0804*/ 	.word	0x000093c0
        /*0808*/ 	.word	0x00000000
        /*080c*/ 	.word	0x00000088
        /*0810*/ 	.short	0x010a
        /*0812*/ 	.byte	0xff
	.zero		1


	//   ....[114]....
        /*0814*/ 	.word	0x00009420
        /*0818*/ 	.word	0x00000000
        /*081c*/ 	.word	0x00000070
        /*0820*/ 	.short	0x010a
        /*0822*/ 	.byte	0xff
	.zero		1


	//   ....[115]....
        /*0824*/ 	.word	0x00009480
        /*0828*/ 	.word	0x00000000
        /*082c*/ 	.word	0x00000078
        /*0830*/ 	.short	0x010a
        /*0832*/ 	.byte	0xff
	.zero		1


	//   ....[116]....
        /*0834*/ 	.word	0x000094e0
        /*0838*/ 	.word	0x00000000
        /*083c*/ 	.word	0x00000070
        /*0840*/ 	.short	0x010a
        /*0842*/ 	.byte	0xff
	.zero		1


	//   ....[117]....
        /*0844*/ 	.word	0x00009530
        /*0848*/ 	.word	0x00000003
        /*084c*/ 	.word	0x00000090
        /*0850*/ 	.short	0x010a
        /*0852*/ 	.byte	0xff
	.zero		1


	//   ....[118]....
        /*0854*/ 	.word	0x00009580
        /*0858*/ 	.word	0x00000003
        /*085c*/ 	.word	0x00000060
        /*0860*/ 	.short	0x010a
        /*0862*/ 	.byte	0xff
	.zero		1


	//   ....[119]....
        /*0864*/ 	.word	0x000095d0
        /*0868*/ 	.word	0x0000004e
        /*086c*/ 	.word	0x000000b0
        /*0870*/ 	.short	0x010a
        /*0872*/ 	.byte	0xff
	.zero		1


	//   ....[120]....
        /*0874*/ 	.word	0x00009620
        /*0878*/ 	.word	0x0000006f
        /*087c*/ 	.word	0x00000060
        /*0880*/ 	.short	0x010a
        /*0882*/ 	.byte	0xff
	.zero		1


	//----- nvinfo : EIATTR_NUM_MBARRIERS
	.align		4
.L_47:
        /*0884*/ 	.byte	0x03, 0x38
        /*0886*/ 	.short	0x0022


	//----- nvinfo : EIATTR_EXIT_INSTR_OFFSETS
	.align		4
        /*0888*/ 	.byte	0x04, 0x1c
        /*088a*/ 	.short	(.L_49 - .L_48)


	//   ....[0]....
.L_48:
        /*088c*/ 	.word	0x00002ba0


	//   ....[1]....
        /*0890*/ 	.word	0x00003090


	//   ....[2]....
        /*0894*/ 	.word	0x000030f0


	//   ....[3]....
        /*0898*/ 	.word	0x00004000


	//   ....[4]....
        /*089c*/ 	.word	0x00004e10


	//   ....[5]....
        /*08a0*/ 	.word	0x00004e50


	//   ....[6]....
        /*08a4*/ 	.word	0x00008c20


	//----- nvinfo : EIATTR_MAX_THREADS
	.align		4
.L_49:
        /*08a8*/ 	.byte	0x04, 0x05
        /*08aa*/ 	.short	(.L_51 - .L_50)
.L_50:
        /*08ac*/ 	.word	0x00000100
        /*08b0*/ 	.word	0x00000001
        /*08b4*/ 	.word	0x00000001


	//----- nvinfo : EIATTR_CRS_STACK_SIZE
	.align		4
.L_51:
        /*08b8*/ 	.byte	0x04, 0x1e
        /*08ba*/ 	.short	(.L_53 - .L_52)
.L_52:
        /*08bc*/ 	.word	0x00000000


	//----- nvinfo : EIATTR_CBANK_PARAM_SIZE
	.align		4
.L_53:
        /*08c0*/ 	.byte	0x03, 0x19
        /*08c2*/ 	.short	0x0800


	//----- nvinfo : EIATTR_PARAM_CBANK
	.align		4
        /*08c4*/ 	.byte	0x04, 0x0a
        /*08c6*/ 	.short	(.L_55 - .L_54)
	.align		4
.L_54:
        /*08c8*/ 	.word	index@(.nv.constant0._ZN7cutlass13device_kernelINS_4gemm6kernel13GemmUniversalIN4cute5tupleIJiiiiEEENS1_10collective13CollectiveMmaINS1_35MainloopSm100TmaUmmaWarpSpecializedILi6ELi2ELi4ENS5_IJNS4_1CILi1EEENSA_ILi8EEESB_EEEEENS5_IJNSA_ILi128EEESF_SF_EEEaNS5_IJlSB_lEEEaSH_NS4_8TiledMMAINS4_8MMA_AtomIJNS4_15SM100_MMA_S8_SSIaaiLi128ELi128ELNS4_4UMMA5MajorE0ELSM_0ELNSL_8SaturateE0EEEEEENS4_6LayoutINS5_IJSB_SB_SB_EEENS5_IJNSA_ILi0EEESS_SS_EEEEENS5_IJNS4_10UnderscoreESV_SV_EEEEENS4_23SM90_TMA_LOAD_MULTICASTENS4_14ComposedLayoutINS4_7SwizzleILi3ELi4ELi3EEENS4_18smem_ptr_flag_bitsILi8EEENSQ_INS5_IJSC_SF_EEENS5_IJSF_SB_EEEEEEEvNS4_8identityENS4_13SM90_TMA_LOADES17_vS18_EENS_8epilogue10collective18CollectiveEpilogueINS1B_23Sm100TmaWarpSpecializedILi2ELi2ELi64ELb0ELb0EEEJSG_NS5_IJNSQ_ISF_SB_EENSQ_INSA_ILi64EEESB_EEEEEaSH_aSH_NS1B_6fusion15FusionCallbacksIS1F_NS1K_17LinearCombinationIaiaiLNS_15FloatRoundStyleE2EEESG_S1J_JEEENS4_5SM1004TMEM4LOAD26SM100_TMEM_LOAD_32dp32b64xES19_NSZ_INS10_ILi2ELi4ELi3EEES13_NSQ_INS5_IJSC_S1H_EEENS5_IJS1H_SB_EEEEEEENS4_39AutoVectorizingCopyWithAssumedAlignmentILi128EEENS4_14SM90_TMA_STOREES1Y_S20_S20_EEEvvEEEEvNT_6ParamsE)
        /*08cc*/ 	.short	0x0380
        /*08ce*/ 	.short	0x0800


	//----- nvinfo : EIATTR_SW_WAR
	.align		4
.L_55:
        /*08d0*/ 	.byte	0x04, 0x36
        /*08d2*/ 	.short	(.L_57 - .L_56)
.L_56:
        /*08d4*/ 	.word	0x00000008
.L_57:


//--------------------- .nv.callgraph             --------------------------
	.section	.nv.callgraph,"",@"SHT_CUDA_CALLGRAPH"
	.align	4
	.sectionentsize	8
	.align		4
        /*0000*/ 	.word	0x00000000
	.align		4
        /*0004*/ 	.word	0xffffffff
	.align		4
        /*0008*/ 	.word	index@(_ZN7cutlass13device_kernelINS_4gemm6kernel13GemmUniversalIN4cute5tupleIJiiiiEEENS1_10collective13CollectiveMmaINS1_35MainloopSm100TmaUmmaWarpSpecializedILi6ELi2ELi4ENS5_IJNS4_1CILi1EEENSA_ILi8EEESB_EEEEENS5_IJNSA_ILi128EEESF_SF_EEEaNS5_IJlSB_lEEEaSH_NS4_8TiledMMAINS4_8MMA_AtomIJNS4_15SM100_MMA_S8_SSIaaiLi128ELi128ELNS4_4UMMA5MajorE0ELSM_0ELNSL_8SaturateE0EEEEEENS4_6LayoutINS5_IJSB_SB_SB_EEENS5_IJNSA_ILi0EEESS_SS_EEEEENS5_IJNS4_10UnderscoreESV_SV_EEEEENS4_23SM90_TMA_LOAD_MULTICASTENS4_14ComposedLayoutINS4_7SwizzleILi3ELi4ELi3EEENS4_18smem_ptr_flag_bitsILi8EEENSQ_INS5_IJSC_SF_EEENS5_IJSF_SB_EEEEEEEvNS4_8identityENS4_13SM90_TMA_LOADES17_vS18_EENS_8epilogue10collective18CollectiveEpilogueINS1B_23Sm100TmaWarpSpecializedILi2ELi2ELi64ELb0ELb0EEEJSG_NS5_IJNSQ_ISF_SB_EENSQ_INSA_ILi64EEESB_EEEEEaSH_aSH_NS1B_6fusion15FusionCallbacksIS1F_NS1K_17LinearCombinationIaiaiLNS_15FloatRoundStyleE2EEESG_S1J_JEEENS4_5SM1004TMEM4LOAD26SM100_TMEM_LOAD_32dp32b64xES19_NSZ_INS10_ILi2ELi4ELi3EEES13_NSQ_INS5_IJSC_S1H_EEENS5_IJS1H_SB_EEEEEEENS4_39AutoVectorizingCopyWithAssumedAlignmentILi128EEENS4_14SM90_TMA_STOREES1Y_S20_S20_EEEvvEEEEvNT_6ParamsE)
	.align		4
        /*000c*/ 	.word	index@(__assertfail)
	.align		4
        /*0010*/ 	.word	0x00000000
	.align		4
        /*0014*/ 	.word	0xfffffffe
	.align		4
        /*0018*/ 	.word	0x00000000
	.align		4
        /*001c*/ 	.word	0xfffffffd
	.align		4
        /*0020*/ 	.word	0x00000000
	.align		4
        /*0024*/ 	.word	0xfffffffc


//--------------------- .nv.constant4             --------------------------
	.section	.nv.constant4,"a",@progbits
	.align	8
	.align		8
.nv.constant4:
        /*0000*/ 	.dword	__assertfail
	.align		8
        /*0008*/ 	.dword	__unnamed_1
	.align		8
        /*0010*/ 	.dword	__unnamed_2
	.align		8
        /*0018*/ 	.dword	_ZN40_INTERNAL_b9912ab6_4_k_cu_fe32fecf_231304cuda3std3__45__cpo5beginE
	.align		8
        /*0020*/ 	.dword	_ZN40_INTERNAL_b9912ab6_4_k_cu_fe32fecf_231304cuda3std3__45__cpo3endE
	.align		8
        /*0028*/ 	.dword	_ZN40_INTERNAL_b9912ab6_4_k_cu_fe32fecf_231304cuda3std3__45__cpo6cbeginE
	.align		8
        /*0030*/ 	.dword	_ZN40_INTERNAL_b9912ab6_4_k_cu_fe32fecf_231304cuda3std3__45__cpo4cendE
	.align		8
        /*0038*/ 	.dword	_ZN40_INTERNAL_b9912ab6_4_k_cu_fe32fecf_231304cuda3std3__442_GLOBAL__N__b9912ab6_4_k_cu_fe32fecf_231306ignoreE
	.align		8
        /*0040*/ 	.dword	_ZN40_INTERNAL_b9912ab6_4_k_cu_fe32fecf_231304cuda3std3__419piecewise_constructE
	.align		8
        /*0048*/ 	.dword	_ZN40_INTERNAL_b9912ab6_4_k_cu_fe32fecf_231304cuda3std3__48in_placeE
	.align		8
        /*0050*/ 	.dword	_ZN40_INTERNAL_b9912ab6_4_k_cu_fe32fecf_231304cuda3std6ranges3__45__cpo4swapE
	.align		8
        /*0058*/ 	.dword	_ZN40_INTERNAL_b9912ab6_4_k_cu_fe32fecf_231304cuda3std6ranges3__45__cpo9iter_moveE
	.align		8
        /*0060*/ 	.dword	_ZN40_INTERNAL_b9912ab6_4_k_cu_fe32fecf_231304cute7productE
	.align		8
        /*0068*/ 	.dword	_ZN40_INTERNAL_b9912ab6_4_k_cu_fe32fecf_231304cute1_E
	.align		8
        /*0070*/ 	.dword	$str$25
	.align		8
        /*0078*/ 	.dword	$str$26
	.align		8
        /*0080*/ 	.dword	$str$27
	.align		8
        /*0088*/ 	.dword	$str$28


//--------------------- .text._ZN7cutlass13device_kernelINS_4gemm6kernel13GemmUniversalIN4cute5tupleIJiiiiEEENS1_10collective13CollectiveMmaINS1_35MainloopSm100TmaUmmaWarpSpecializedILi6ELi2ELi4ENS5_IJNS4_1CILi1EEENSA_ILi8EEESB_EEEEENS5_IJNSA_ILi128EEESF_SF_EEEaNS5_IJlSB_lEEEaSH_NS4_8TiledMMAINS4_8MMA_AtomIJNS4_15SM100_MMA_S8_SSIaaiLi128ELi128ELNS4_4UMMA5MajorE0ELSM_0ELNSL_8SaturateE0EEEEEENS4_6LayoutINS5_IJSB_SB_SB_EEENS5_IJNSA_ILi0EEESS_SS_EEEEENS5_IJNS4_10UnderscoreESV_SV_EEEEENS4_23SM90_TMA_LOAD_MULTICASTENS4_14ComposedLayoutINS4_7SwizzleILi3ELi4ELi3EEENS4_18smem_ptr_flag_bitsILi8EEENSQ_INS5_IJSC_SF_EEENS5_IJSF_SB_EEEEEEEvNS4_8identityENS4_13SM90_TMA_LOADES17_vS18_EENS_8epilogue10collective18CollectiveEpilogueINS1B_23Sm100TmaWarpSpecializedILi2ELi2ELi64ELb0ELb0EEEJSG_NS5_IJNSQ_ISF_SB_EENSQ_INSA_ILi64EEESB_EEEEEaSH_aSH_NS1B_6fusion15FusionCallbacksIS1F_NS1K_17LinearCombinationIaiaiLNS_15FloatRoundStyleE2EEESG_S1J_JEEENS4_5SM1004TMEM4LOAD26SM100_TMEM_LOAD_32dp32b64xES19_NSZ_INS10_ILi2ELi4ELi3EEES13_NSQ_INS5_IJSC_S1H_EEENS5_IJS1H_SB_EEEEEEENS4_39AutoVectorizingCopyWithAssumedAlignmentILi128EEENS4_14SM90_TMA_STOREES1Y_S20_S20_EEEvvEEEEvNT_6ParamsE --------------------------
	.section	.text._ZN7cutlass13device_kernelINS_4gemm6kernel13GemmUniversalIN4cute5tupleIJiiiiEEENS1_10collective13CollectiveMmaINS1_35MainloopSm100TmaUmmaWarpSpecializedILi6ELi2ELi4ENS5_IJNS4_1CILi1EEENSA_ILi8EEESB_EEEEENS5_IJNSA_ILi128EEESF_SF_EEEaNS5_IJlSB_lEEEaSH_NS4_8TiledMMAINS4_8MMA_AtomIJNS4_15SM100_MMA_S8_SSIaaiLi128ELi128ELNS4_4UMMA5MajorE0ELSM_0ELNSL_8SaturateE0EEEEEENS4_6LayoutINS5_IJSB_SB_SB_EEENS5_IJNSA_ILi0EEESS_SS_EEEEENS5_IJNS4_10UnderscoreESV_SV_EEEEENS4_23SM90_TMA_LOAD_MULTICASTENS4_14ComposedLayoutINS4_7SwizzleILi3ELi4ELi3EEENS4_18smem_ptr_flag_bitsILi8EEENSQ_INS5_IJSC_SF_EEENS5_IJSF_SB_EEEEEEEvNS4_8identityENS4_13SM90_TMA_LOADES17_vS18_EENS_8epilogue10collective18CollectiveEpilogueINS1B_23Sm100TmaWarpSpecializedILi2ELi2ELi64ELb0ELb0EEEJSG_NS5_IJNSQ_ISF_SB_EENSQ_INSA_ILi64EEESB_EEEEEaSH_aSH_NS1B_6fusion15FusionCallbacksIS1F_NS1K_17LinearCombinationIaiaiLNS_15FloatRoundStyleE2EEESG_S1J_JEEENS4_5SM1004TMEM4LOAD26SM100_TMEM_LOAD_32dp32b64xES19_NSZ_INS10_ILi2ELi4ELi3EEES13_NSQ_INS5_IJSC_S1H_EEENS5_IJS1H_SB_EEEEEEENS4_39AutoVectorizingCopyWithAssumedAlignmentILi128EEENS4_14SM90_TMA_STOREES1Y_S20_S20_EEEvvEEEEvNT_6ParamsE,"ax",@progbits
	.align	128
.text._ZN7cutlass13device_kernelINS_4gemm6kernel13GemmUniversalIN4cute5tupleIJiiiiEEENS1_10collective13CollectiveMmaINS1_35MainloopSm100TmaUmmaWarpSpecializedILi6ELi2ELi4ENS5_IJNS4_1CILi1EEENSA_ILi8EEESB_EEEEENS5_IJNSA_ILi128EEESF_SF_EEEaNS5_IJlSB_lEEEaSH_NS4_8TiledMMAINS4_8MMA_AtomIJNS4_15SM100_MMA_S8_SSIaaiLi128ELi128ELNS4_4UMMA5MajorE0ELSM_0ELNSL_8SaturateE0EEEEEENS4_6LayoutINS5_IJSB_SB_SB_EEENS5_IJNSA_ILi0EEESS_SS_EEEEENS5_IJNS4_10UnderscoreESV_SV_EEEEENS4_23SM90_TMA_LOAD_MULTICASTENS4_14ComposedLayoutINS4_7SwizzleILi3ELi4ELi3EEENS4_18smem_ptr_flag_bitsILi8EEENSQ_INS5_IJSC_SF_EEENS5_IJSF_SB_EEEEEEEvNS4_8identityENS4_13SM90_TMA_LOADES17_vS18_EENS_8epilogue10collective18CollectiveEpilogueINS1B_23Sm100TmaWarpSpecializedILi2ELi2ELi64ELb0ELb0EEEJSG_NS5_IJNSQ_ISF_SB_EENSQ_INSA_ILi64EEESB_EEEEEaSH_aSH_NS1B_6fusion15FusionCallbacksIS1F_NS1K_17LinearCombinationIaiaiLNS_15FloatRoundStyleE2EEESG_S1J_JEEENS4_5SM1004TMEM4LOAD26SM100_TMEM_LOAD_32dp32b64xES19_NSZ_INS10_ILi2ELi4ELi3EEES13_NSQ_INS5_IJSC_S1H_EEENS5_IJS1H_SB_EEEEEEENS4_39AutoVectorizingCopyWithAssumedAlignmentILi128EEENS4_14SM90_TMA_STOREES1Y_S20_S20_EEEvvEEEEvNT_6ParamsE:
        .type           _ZN7cutlass13device_kernelINS_4gemm6kernel13GemmUniversalIN4cute5tupleIJiiiiEEENS1_10collective13CollectiveMmaINS1_35MainloopSm100TmaUmmaWarpSpecializedILi6ELi2ELi4ENS5_IJNS4_1CILi1EEENSA_ILi8EEESB_EEEEENS5_IJNSA_ILi128EEESF_SF_EEEaNS5_IJlSB_lEEEaSH_NS4_8TiledMMAINS4_8MMA_AtomIJNS4_15SM100_MMA_S8_SSIaaiLi128ELi128ELNS4_4UMMA5MajorE0ELSM_0ELNSL_8SaturateE0EEEEEENS4_6LayoutINS5_IJSB_SB_SB_EEENS5_IJNSA_ILi0EEESS_SS_EEEEENS5_IJNS4_10UnderscoreESV_SV_EEEEENS4_23SM90_TMA_LOAD_MULTICASTENS4_14ComposedLayoutINS4_7SwizzleILi3ELi4ELi3EEENS4_18smem_ptr_flag_bitsILi8EEENSQ_INS5_IJSC_SF_EEENS5_IJSF_SB_EEEEEEEvNS4_8identityENS4_13SM90_TMA_LOADES17_vS18_EENS_8epilogue10collective18CollectiveEpilogueINS1B_23Sm100TmaWarpSpecializedILi2ELi2ELi64ELb0ELb0EEEJSG_NS5_IJNSQ_ISF_SB_EENSQ_INSA_ILi64EEESB_EEEEEaSH_aSH_NS1B_6fusion15FusionCallbacksIS1F_NS1K_17LinearCombinationIaiaiLNS_15FloatRoundStyleE2EEESG_S1J_JEEENS4_5SM1004TMEM4LOAD26SM100_TMEM_LOAD_32dp32b64xES19_NSZ_INS10_ILi2ELi4ELi3EEES13_NSQ_INS5_IJSC_S1H_EEENS5_IJS1H_SB_EEEEEEENS4_39AutoVectorizingCopyWithAssumedAlignmentILi128EEENS4_14SM90_TMA_STOREES1Y_S20_S20_EEEvvEEEEvNT_6ParamsE,@function
        .size           _ZN7cutlass13device_kernelINS_4gemm6kernel13GemmUniversalIN4cute5tupleIJiiiiEEENS1_10collective13CollectiveMmaINS1_35MainloopSm100TmaUmmaWarpSpecializedILi6ELi2ELi4ENS5_IJNS4_1CILi1EEENSA_ILi8EEESB_EEEEENS5_IJNSA_ILi128EEESF_SF_EEEaNS5_IJlSB_lEEEaSH_NS4_8TiledMMAINS4_8MMA_AtomIJNS4_15SM100_MMA_S8_SSIaaiLi128ELi128ELNS4_4UMMA5MajorE0ELSM_0ELNSL_8SaturateE0EEEEEENS4_6LayoutINS5_IJSB_SB_SB_EEENS5_IJNSA_ILi0EEESS_SS_EEEEENS5_IJNS4_10UnderscoreESV_SV_EEEEENS4_23SM90_TMA_LOAD_MULTICASTENS4_14ComposedLayoutINS4_7SwizzleILi3ELi4ELi3EEENS4_18smem_ptr_flag_bitsILi8EEENSQ_INS5_IJSC_SF_EEENS5_IJSF_SB_EEEEEEEvNS4_8identityENS4_13SM90_TMA_LOADES17_vS18_EENS_8epilogue10collective18CollectiveEpilogueINS1B_23Sm100TmaWarpSpecializedILi2ELi2ELi64ELb0ELb0EEEJSG_NS5_IJNSQ_ISF_SB_EENSQ_INSA_ILi64EEESB_EEEEEaSH_aSH_NS1B_6fusion15FusionCallbacksIS1F_NS1K_17LinearCombinationIaiaiLNS_15FloatRoundStyleE2EEESG_S1J_JEEENS4_5SM1004TMEM4LOAD26SM100_TMEM_LOAD_32dp32b64xES19_NSZ_INS10_ILi2ELi4ELi3EEES13_NSQ_INS5_IJSC_S1H_EEENS5_IJS1H_SB_EEEEEEENS4_39AutoVectorizingCopyWithAssumedAlignmentILi128EEENS4_14SM90_TMA_STOREES1Y_S20_S20_EEEvvEEEEvNT_6ParamsE,(.L_x_155 - _ZN7cutlass13device_kernelINS_4gemm6kernel13GemmUniversalIN4cute5tupleIJiiiiEEENS1_10collective13CollectiveMmaINS1_35MainloopSm100TmaUmmaWarpSpecializedILi6ELi2ELi4ENS5_IJNS4_1CILi1EEENSA_ILi8EEESB_EEEEENS5_IJNSA_ILi128EEESF_SF_EEEaNS5_IJlSB_lEEEaSH_NS4_8TiledMMAINS4_8MMA_AtomIJNS4_15SM100_MMA_S8_SSIaaiLi128ELi128ELNS4_4UMMA5MajorE0ELSM_0ELNSL_8SaturateE0EEEEEENS4_6LayoutINS5_IJSB_SB_SB_EEENS5_IJNSA_ILi0EEESS_SS_EEEEENS5_IJNS4_10UnderscoreESV_SV_EEEEENS4_23SM90_TMA_LOAD_MULTICASTENS4_14ComposedLayoutINS4_7SwizzleILi3ELi4ELi3EEENS4_18smem_ptr_flag_bitsILi8EEENSQ_INS5_IJSC_SF_EEENS5_IJSF_SB_EEEEEEEvNS4_8identityENS4_13SM90_TMA_LOADES17_vS18_EENS_8epilogue10collective18CollectiveEpilogueINS1B_23Sm100TmaWarpSpecializedILi2ELi2ELi64ELb0ELb0EEEJSG_NS5_IJNSQ_ISF_SB_EENSQ_INSA_ILi64EEESB_EEEEEaSH_aSH_NS1B_6fusion15FusionCallbacksIS1F_NS1K_17LinearCombinationIaiaiLNS_15FloatRoundStyleE2EEESG_S1J_JEEENS4_5SM1004TMEM4LOAD26SM100_TMEM_LOAD_32dp32b64xES19_NSZ_INS10_ILi2ELi4ELi3EEES13_NSQ_INS5_IJSC_S1H_EEENS5_IJS1H_SB_EEEEEEENS4_39AutoVectorizingCopyWithAssumedAlignmentILi128EEENS4_14SM90_TMA_STOREES1Y_S20_S20_EEEvvEEEEvNT_6ParamsE)
        .other          _ZN7cutlass13device_kernelINS_4gemm6kernel13GemmUniversalIN4cute5tupleIJiiiiEEENS1_10collective13CollectiveMmaINS1_35MainloopSm100TmaUmmaWarpSpecializedILi6ELi2ELi4ENS5_IJNS4_1CILi1EEENSA_ILi8EEESB_EEEEENS5_IJNSA_ILi128EEESF_SF_EEEaNS5_IJlSB_lEEEaSH_NS4_8TiledMMAINS4_8MMA_AtomIJNS4_15SM100_MMA_S8_SSIaaiLi128ELi128ELNS4_4UMMA5MajorE0ELSM_0ELNSL_8SaturateE0EEEEEENS4_6LayoutINS5_IJSB_SB_SB_EEENS5_IJNSA_ILi0EEESS_SS_EEEEENS5_IJNS4_10UnderscoreESV_SV_EEEEENS4_23SM90_TMA_LOAD_MULTICASTENS4_14ComposedLayoutINS4_7SwizzleILi3ELi4ELi3EEENS4_18smem_ptr_flag_bitsILi8EEENSQ_INS5_IJSC_SF_EEENS5_IJSF_SB_EEEEEEEvNS4_8identityENS4_13SM90_TMA_LOADES17_vS18_EENS_8epilogue10collective18CollectiveEpilogueINS1B_23Sm100TmaWarpSpecializedILi2ELi2ELi64ELb0ELb0EEEJSG_NS5_IJNSQ_ISF_SB_EENSQ_INSA_ILi64EEESB_EEEEEaSH_aSH_NS1B_6fusion15FusionCallbacksIS1F_NS1K_17LinearCombinationIaiaiLNS_15FloatRoundStyleE2EEESG_S1J_JEEENS4_5SM1004TMEM4LOAD26SM100_TMEM_LOAD_32dp32b64xES19_NSZ_INS10_ILi2ELi4ELi3EEES13_NSQ_INS5_IJSC_S1H_EEENS5_IJS1H_SB_EEEEEEENS4_39AutoVectorizingCopyWithAssumedAlignmentILi128EEENS4_14SM90_TMA_STOREES1Y_S20_S20_EEEvvEEEEvNT_6ParamsE,@"STO_CUDA_ENTRY STV_DEFAULT"
_ZN7cutlass13device_kernelINS_4gemm6kernel13GemmUniversalIN4cute5tupleIJiiiiEEENS1_10collective13CollectiveMmaINS1_35MainloopSm100TmaUmmaWarpSpecializedILi6ELi2ELi4ENS5_IJNS4_1CILi1EEENSA_ILi8EEESB_EEEEENS5_IJNSA_ILi128EEESF_SF_EEEaNS5_IJlSB_lEEEaSH_NS4_8TiledMMAINS4_8MMA_AtomIJNS4_15SM100_MMA_S8_SSIaaiLi128ELi128ELNS4_4UMMA5MajorE0ELSM_0ELNSL_8SaturateE0EEEEEENS4_6LayoutINS5_IJSB_SB_SB_EEENS5_IJNSA_ILi0EEESS_SS_EEEEENS5_IJNS4_10UnderscoreESV_SV_EEEEENS4_23SM90_TMA_LOAD_MULTICASTENS4_14ComposedLayoutINS4_7SwizzleILi3ELi4ELi3EEENS4_18smem_ptr_flag_bitsILi8EEENSQ_INS5_IJSC_SF_EEENS5_IJSF_SB_EEEEEEEvNS4_8identityENS4_13SM90_TMA_LOADES17_vS18_EENS_8epilogue10collective18CollectiveEpilogueINS1B_23Sm100TmaWarpSpecializedILi2ELi2ELi64ELb0ELb0EEEJSG_NS5_IJNSQ_ISF_SB_EENSQ_INSA_ILi64EEESB_EEEEEaSH_aSH_NS1B_6fusion15FusionCallbacksIS1F_NS1K_17LinearCombinationIaiaiLNS_15FloatRoundStyleE2EEESG_S1J_JEEENS4_5SM1004TMEM4LOAD26SM100_TMEM_LOAD_32dp32b64xES19_NSZ_INS10_ILi2ELi4ELi3EEES13_NSQ_INS5_IJSC_S1H_EEENS5_IJS1H_SB_EEEEEEENS4_39AutoVectorizingCopyWithAssumedAlignmentILi128EEENS4_14SM90_TMA_STOREES1Y_S20_S20_EEEvvEEEEvNT_6ParamsE:
[----:B------:R-:W1:Y:S01]  /*0000*/  LDC R1, c[0x0][0x37c] ;  /* 0x0000df00ff017b82 */ /* 0x000e620000000800 */
[----:B------:R-:W2:Y:S01]  /*0010*/  S2R R158, SR_TID.X ;  /* 0x00000000009e7919 */ /* 0x000ea20000002100 */
[----:B------:R-:W3:Y:S01]  /*0020*/  LDCU.64 UR8, c[0x0][0x890] ;  /* 0x00011200ff0877ac */ /* 0x000ee20008000a00 */
[----:B------:R-:W-:Y:S02]  /*0030*/  PRMT R145, RZ, 0x7610, R145 ;  /* 0x00007610ff917816 */ /* 0x000fe40000000091 */
[----:B------:R-:W-:Y:S01]  /*0040*/  ELECT P3, URZ, PT ;  /* 0x0000000000ff782f */ /* 0x000fe20003860000 */
[----:B---3--:R-:W-:-:S04]  /*0050*/  UISETP.NE.U32.AND UP0, UPT, UR8, URZ, UPT ;  /* 0x000000ff0800728c */ /* 0x008fc8000bf05070 */
[----:B------:R-:W-:Y:S01]  /*0060*/  UISETP.NE.AND.EX UP0, UPT, UR9, URZ, UPT, UP0 ;  /* 0x000000ff0900728c */ /* 0x000fe2000bf05300 */
[----:B--2---:R-:W-:-:S05]  /*0070*/  SHF.R.U32.HI R146, RZ, 0x5, R158 ;  /* 0x00000005ff927819 */ /* 0x004fca000001169e */
[----:B------:R-:W2:Y:S02]  /*0080*/  SHFL.IDX PT, R0, R146, RZ, 0x1f ;  /* 0x00001fff92007589 */ /* 0x000ea400000e0000 */
[----:B--2---:R-:W-:Y:S01]  /*0090*/  R2UR UR17, R0 ;  /* 0x00000000001172ca */ /* 0x004fe200000e0000 */
[----:B-1----:R-:W-:-:S14]  /*00a0*/  BRA.U UP0, `(.L_x_0) ;  /* 0x0000000100307547 */ /* 0x002fdc000b800000 */
[----:B------:R-:W1:Y:S02]  /*00b0*/  LDCU.64 UR4, c[0x0][0x888] ;  /* 0x00011100ff0477ac */ /* 0x000e640008000a00 */
[----:B-1----:R-:W-:-:S04]  /*00c0*/  UISETP.NE.U32.AND UP0, UPT, UR4, URZ, UPT ;  /* 0x000000ff0400728c */ /* 0x002fc8000bf05070 */
[----:B------:R-:W-:-:S09]  /*00d0*/  UISETP.NE.AND.EX UP0, UPT, UR5, URZ, UPT, UP0 ;  /* 0x000000ff0500728c */ /* 0x000fd2000bf05300 */
[----:B------:R-:W-:Y:S05]  /*00e0*/  BRA.U !UP0, `(.L_x_1) ;  /* 0x0000000108147547 */ /* 0x000fea000b800000 */
[----:B------:R-:W1:Y:S01]  /*00f0*/  LDC.64 R72, c[0x0][0x888] ;  /* 0x00022200ff487b82 */ /* 0x000e620000000a00 */
[----:B------:R-:W1:Y:S02]  /*0100*/  LDCU.64 UR4, c[0x0][0x358] ;  /* 0x00006b00ff0477ac */ /* 0x000e640008000a00 */
[----:B-1----:R1:W5:Y:S01]  /*0110*/  LDG.E R72, desc[UR4][R72.64] ;  /* 0x0000000448487981 */ /* 0x002362000c1e1900 */
[----:B------:R-:W-:Y:S01]  /*0120*/  HFMA2 R145, -RZ, RZ, 0, 5.9604644775390625e-08 ;  /* 0x00000001ff917431 */ /* 0x000fe200000001ff */
[----:B------:R-:W-:Y:S05]  /*0130*/  BRA `(.L_x_0) ;  /* 0x00000000000c7947 */ /* 0x000fea0003800000 */
.L_x_1:
[----:B------:R-:W1:Y:S01]  /*0140*/  LDCU UR4, c[0x0][0x880] ;  /* 0x00011000ff0477ac */ /* 0x000e620008000800 */
[----:B------:R-:W-:Y:S01]  /*0150*/  HFMA2 R145, -RZ, RZ, 0, 5.9604644775390625e-08 ;  /* 0x00000001ff917431 */ /* 0x000fe200000001ff */
[----:B-1----:R-:W-:-:S07]  /*0160*/  MOV R72, UR4 ;  /* 0x0000000400487c02 */ /* 0x002fce0008000f00 */
.L_x_0:
[----:B------:R-:W2:Y:S02]  /*0170*/  LDCU.64 UR4, c[0x0][0x8b0] ;  /* 0x00011600ff0477ac */ /* 0x000ea40008000a00 */
[----:B--2---:R-:W-:-:S04]  /*0180*/  UISETP.NE.U32.AND UP0, UPT, UR4, URZ, UPT ;  /* 0x000000ff0400728c */ /* 0x004fc8000bf05070 */
[----:B------:R-:W-:-:S09]  /*0190*/  UISETP.NE.AND.EX UP0, UPT, UR5, URZ, UPT, UP0 ;  /* 0x000000ff0500728c */ /* 0x000fd2000bf05300 */
[----:B------:R-:W-:Y:S05]  /*01a0*/  BRA.U UP0, `(.L_x_2) ;  /* 0x0000000100287547 */ /* 0x000fea000b800000 */
[----:B------:R-:W2:Y:S02]  /*01b0*/  LDCU.64 UR4, c[0x0][0x8a8] ;  /* 0x00011500ff0477ac */ /* 0x000ea40008000a00 */
[----:B--2---:R-:W-:-:S04]  /*01c0*/  UISETP.NE.U32.AND UP0, UPT, UR4, URZ, UPT ;  /* 0x000000ff0400728c */ /* 0x004fc8000bf05070 */
[----:B------:R-:W-:-:S09]  /*01d0*/  UISETP.NE.AND.EX UP0, UPT, UR5, URZ, UPT, UP0 ;  /* 0x000000ff0500728c */ /* 0x000fd2000bf05300 */
[----:B------:R-:W-:Y:S05]  /*01e0*/  BRA.U !UP0, `(.L_x_3) ;  /* 0x0000000108107547 */ /* 0x000fea000b800000 */
[----:B------:R-:W2:Y:S01]  /*01f0*/  LDC.64 R70, c[0x0][0x8a8] ;  /* 0x00022a00ff467b82 */ /* 0x000ea20000000a00 */
[----:B------:R-:W2:Y:S02]  /*0200*/  LDCU.64 UR4, c[0x0][0x358] ;  /* 0x00006b00ff0477ac */ /* 0x000ea40008000a00 */
[----:B--2---:R2:W5:Y:S01]  /*0210*/  LDG.E R70, desc[UR4][R70.64] ;  /* 0x0000000446467981 */ /* 0x004562000c1e1900 */
[----:B------:R-:W-:Y:S05]  /*0220*/  BRA `(.L_x_2) ;  /* 0x0000000000087947 */ /* 0x000fea0003800000 */
.L_x_3:
[----:B------:R-:W2:Y:S02]  /*0230*/  LDCU UR4, c[0x0][0x8a0] ;  /* 0x00011400ff0477ac */ /* 0x000ea40008000800 */
[----:B--2---:R-:W-:Y:S02]  /*0240*/  MOV R70, UR4 ;  /* 0x0000000400467c02 */ /* 0x004fe40008000f00 */
.L_x_2:
[----:B------:R-:W-:Y:S01]  /*0250*/  IMAD.U32 R0, RZ, RZ, UR17 ;  /* 0x00000011ff007e24 */ /* 0x000fe2000f8e00ff */
[----:B------:R-:W-:Y:S04]  /*0260*/  BSSY.RECONVERGENT B0, `(.L_x_4) ;  /* 0x000000c000007945 */ /* 0x000fe80003800200 */
[C---:B------:R-:W-:Y:S02]  /*0270*/  ISETP.NE.OR P1, PT, R0.reuse, 0x1, !P3 ;  /* 0x000000010000780c */ /* 0x040fe40005f25670 */
[----:B------:R-:W-:-:S11]  /*0280*/  ISETP.NE.OR P0, PT, R0, 0x3, !P3 ;  /* 0x000000030000780c */ /* 0x000fd60005f05670 */
[----:B------:R-:W-:Y:S05]  /*0290*/  @P1 BRA `(.L_x_5) ;  /* 0x0000000000201947 */ /* 0x000fea0003800000 */
[----:B------:R-:W3:Y:S02]  /*02a0*/  LDCU.64 UR4, c[0x0][0x348] ;  /* 0x00006900ff0477ac */ /* 0x000ee40008000a00 */
[----:B---3--:R-:W-:Y:S02]  /*02b0*/  UIADD3 UR6, UP1, UPT, UR4, 0x80, URZ ;  /* 0x0000008004067890 */ /* 0x008fe4000ff3e0ff */
[----:B------:R-:W-:Y:S02]  /*02c0*/  UIADD3 UR4, UP0, UPT, UR4, 0x180, URZ ;  /* 0x0000018004047890 */ /* 0x000fe4000ff1e0ff */
[----:B------:R-:W-:Y:S02]  /*02d0*/  UIADD3.X UR7, UPT, UPT, URZ, UR5, URZ, UP1, !UPT ;  /* 0x00000005ff077290 */ /* 0x000fe40008ffe4ff */
[----:B------:R-:W-:-:S07]  /*02e0*/  UIADD3.X UR5, UPT, UPT, URZ, UR5, URZ, UP0, !UPT ;  /* 0x00000005ff057290 */ /* 0x000fce00087fe4ff */
[----:B------:R3:W-:Y:S02]  /*02f0*/  UTMACCTL.PF [UR6] ;  /* 0x00000000060079b9 */ /* 0x0007e40008040000 */
[----:B------:R3:W-:Y:S02]  /*0300*/  UTMACCTL.PF [UR4] ;  /* 0x00000000040079b9 */ /* 0x0007e40008040000 */
[----:B---3--:R-:W-:Y:S01]  /*0310*/  NOP ;  /* 0x0000000000007918 */ /* 0x008fe20000000000 */
.L_x_5:
[----:B------:R-:W-:Y:S05]  /*0320*/  BSYNC.RECONVERGENT B0 ;  /* 0x0000000000007941 */ /* 0x000fea0003800200 */
.L_x_4:
[----:B------:R-:W-:Y:S04]  /*0330*/  BSSY.RECONVERGENT B0, `(.L_x_6) ;  /* 0x000000a000007945 */ /* 0x000fe80003800200 */
        /* <DEDUP_REMOVED lines=9> */
.L_x_7:
[----:B------:R-:W-:Y:S05]  /*03d0*/  BSYNC.RECONVERGENT B0 ;  /* 0x0000000000007941 */ /* 0x000fea0003800200 */
.L_x_6:
[----:B------:R-:W3:Y:S01]  /*03e0*/  LDCU.64 UR4, c[0x0][0x888] ;  /* 0x00011100ff0477ac */ /* 0x000ee20008000a00 */
[----:B------:R-:W-:Y:S02]  /*03f0*/  UISETP.EQ.U32.AND UP1, UPT, UR8, URZ, UPT ;  /* 0x000000ff0800728c */ /* 0x000fe4000bf22070 */
[----:B------:R-:W-:Y:S02]  /*0400*/  UPLOP3.LUT UP3, UPT, UPT, UPT, UPT, 0x80, 0x8 ;  /* 0x000000000008789c */ /* 0x000fe40003f6f070 */
[----:B---3--:R-:W-:-:S04]  /*0410*/  UISETP.NE.U32.AND UP0, UPT, UR4, URZ, UPT ;  /* 0x000000ff0400728c */ /* 0x008fc8000bf05070 */
[----:B------:R-:W-:-:S04]  /*0420*/  UISETP.NE.AND.EX UP0, UPT, UR5, URZ, UPT, UP0 ;  /* 0x000000ff0500728c */ /* 0x000fc8000bf05300 */
[----:B------:R-:W-:-:S04]  /*0430*/  UISETP.EQ.OR.EX UP2, UPT, UR9, URZ, !UP0, UP1 ;  /* 0x000000ff0900728c */ /* 0x000fc8000c742710 */
[----:B------:R-:W-:-:S06]  /*0440*/  UP2UR UR4, UPR, URZ, 0x4 ;  /* 0x00000004ff047883 */ /* 0x000fcc0008000000 */
[----:B------:R-:W-:Y:S01]  /*0450*/  MOV R148, UR4 ;  /* 0x0000000400947c02 */ /* 0x000fe20008000f00 */
[----:B------:R-:W-:Y:S06]  /*0460*/  BRA.U !UP2, `(.L_x_8) ;  /* 0x000000010a207547 */ /* 0x000fec000b800000 */
[----:B-----5:R-:W-:Y:S01]  /*0470*/  R2UR UR5, R72 ;  /* 0x00000000480572ca */ /* 0x020fe200000e0000 */
[----:B------:R-:W-:Y:S02]  /*0480*/  UISETP.NE.U32.AND UP1, UPT, UR8, URZ, UPT ;  /* 0x000000ff0800728c */ /* 0x000fe4000bf25070 */
[----:B------:R-:W-:Y:S02]  /*0490*/  USEL UR4, URZ, 0xffffffff, UP0 ;  /* 0xffffffffff047887 */ /* 0x000fe40008000000 */
[----:B------:R-:W-:-:S08]  /*04a0*/  UISETP.NE.AND.EX UP1, UPT, UR9, URZ, UPT, UP1 ;  /* 0x000000ff0900728c */ /* 0x000fd0000bf25310 */
[----:B------:R-:W-:-:S04]  /*04b0*/  UISETP.NE.AND UP0, UPT, UR5, URZ, UPT ;  /* 0x000000ff0500728c */ /* 0x000fc8000bf05270 */
[----:B------:R-:W-:-:S04]  /*04c0*/  @!UP1 USEL UR4, URZ, 0xffffffff, UP0 ;  /* 0xffffffffff049887 */ /* 0x000fc80008000000 */
[----:B------:R-:W-:-:S04]  /*04d0*/  ULOP3.LUT UR4, UR4, 0x1, URZ, 0xc0, !UPT ;  /* 0x0000000104047892 */ /* 0x000fc8000f8ec0ff */
[----:B------:R-:W-:-:S11]  /*04e0*/  UISETP.NE.U32.AND UP3, UPT, UR4, 0x1, UPT ;  /* 0x000000010400788c */ /* 0x000fd6000bf65070 */
.L_x_8:
[----:B------:R-:W3:Y:S01]  /*04f0*/  SHFL.IDX PT, R2, R146, RZ, 0x1f ;  /* 0x00001fff92027589 */ /* 0x000ee200000e0000 */
[----:B------:R-:W-:-:S04]  /*0500*/  UISETP.NE.AND UP0, UPT, UR17, 0x2, UPT ;  /* 0x000000021100788c */ /* 0x000fc8000bf05270 */
[----:B------:R-:W-:Y:S01]  /*0510*/  USEL UR37, URZ, 0x1, UP0 ;  /* 0x00000001ff257887 */ /* 0x000fe20008000000 */
[----:B---3--:R-:W-:-:S13]  /*0520*/  ISETP.NE.AND P0, PT, R2, RZ, PT ;  /* 0x000000ff0200720c */ /* 0x008fda0003f05270 */
[----:B------:R-:W-:Y:S05]  /*0530*/  @P0 BRA `(.L_x_9) ;  /* 0x0000000000680947 */ /* 0x000fea0003800000 */
[----:B------:R-:W3:Y:S01]  /*0540*/  S2UR UR4, SR_CgaCtaId ;  /* 0x00000000000479c3 */ /* 0x000ee20000008800 */
[----:B------:R-:W-:Y:S01]  /*0550*/  UMOV UR5, 0x400 ;  /* 0x0000040000057882 */ /* 0x000fe20000000000 */
[----:B------:R-:W-:Y:S01]  /*0560*/  UMOV UR8, 0x1 ;  /* 0x0000000100087882 */ /* 0x000fe20000000000 */
[----:B------:R-:W-:Y:S01]  /*0570*/  UMOV UR6, 0x8 ;  /* 0x0000000800067882 */ /* 0x000fe20000000000 */
[----:B------:R-:W-:-:S04]  /*0580*/  UIADD3 UR8, UPT, UPT, -UR8, 0x100000, URZ ;  /* 0x0010000008087890 */ /* 0x000fc8000fffe1ff */
[----:B------:R-:W-:Y:S02]  /*0590*/  USHF.L.U32 UR9, UR8, 0xb, URZ ;  /* 0x0000000b08097899 */ /* 0x000fe400080006ff */
[----:B------:R-:W-:Y:S02]  /*05a0*/  USHF.L.U32 UR8, UR8, 0x1, URZ ;  /* 0x0000000108087899 */ /* 0x000fe400080006ff */
[----:B------:R-:W-:-:S04]  /*05b0*/  UIADD3 UR6, UPT, UPT, -UR6, 0x100000, URZ ;  /* 0x0010000006067890 */ /* 0x000fc8000fffe1ff */
[----:B------:R-:W-:Y:S02]  /*05c0*/  USHF.L.U32 UR7, UR6, 0xb, URZ ;  /* 0x0000000b06077899 */ /* 0x000fe400080006ff */
[----:B------:R-:W-:Y:S01]  /*05d0*/  USHF.L.U32 UR6, UR6, 0x1, URZ ;  /* 0x0000000106067899 */ /* 0x000fe200080006ff */
[----:B------:R-:W-:Y:S01]  /*05e0*/  ELECT P0, URZ, PT ;  /* 0x0000000000ff782f */ /* 0x000fe20003800000 */
[----:B---3--:R-:W-:Y:S01]  /*05f0*/  ULEA UR4, UR4, UR5, 0x18 ;  /* 0x0000000504047291 */ /* 0x008fe2000f8ec0ff */
[----:B------:R-:W3:Y:S11]  /*0600*/  FENCE.VIEW.ASYNC.S ;  /* 0x00000000000073c6 */ /* 0x000ef60000000000 */
[----:B---3--:R3:W4:Y:S01]  /*0610*/  SYNCS.EXCH.64 URZ, [UR4], UR8 ;  /* 0x0000000804ff75b2 */ /* 0x0087220008000100 */
[----:B------:R3:W1:Y:S01]  /*0620*/  SYNCS.EXCH.64 URZ, [UR4+0x30], UR6 ;  /* 0x0000300604ff75b2 */ /* 0x0006620008000100 */
        /* <DEDUP_REMOVED lines=10> */
[----:B------:R-:W-:Y:S01]  /*06d0*/  NOP ;  /* 0x0000000000007918 */ /* 0x000fe20000000000 */
.L_x_9:
[----:B------:R-:W2:Y:S01]  /*06e0*/  SHFL.IDX PT, R2, R146, RZ, 0x1f ;  /* 0x00001fff92027589 */ /* 0x000ea200000e0000 */
[----:B------:R-:W-:Y:S01]  /*06f0*/  NOP ;  /* 0x0000000000007918 */ /* 0x000fe20000000000 */
[----:B--2---:R-:W-:-:S13]  /*0700*/  ISETP.NE.AND P0, PT, R2, 0x1, PT ;  /* 0x000000010200780c */ /* 0x004fda0003f05270 */
[----:B------:R-:W-:Y:S05]  /*0710*/  @P0 BRA `(.L_x_10) ;  /* 0x0000000000480947 */ /* 0x000fea0003800000 */
[----:B---3--:R-:W2:Y:S01]  /*0720*/  S2UR UR4, SR_CgaCtaId ;  /* 0x00000000000479c3 */ /* 0x008ea20000008800 */
        /* <DEDUP_REMOVED lines=10> */
[----:B--2---:R-:W-:Y:S01]  /*07d0*/  ULEA UR4, UR4, UR5, 0x18 ;  /* 0x0000000504047291 */ /* 0x004fe2000f8ec0ff */
[----:B------:R-:W2:Y:S11]  /*07e0*/  FENCE.VIEW.ASYNC.S ;  /* 0x00000000000073c6 */ /* 0x000eb60000000000 */
[----:B--2---:R2:W3:Y:S01]  /*07f0*/  SYNCS.EXCH.64 URZ, [UR4+0x60], UR8 ;  /* 0x0000600804ff75b2 */ /* 0x0044e20008000100 */
[----:B------:R2:W1:Y:S01]  /*0800*/  SYNCS.EXCH.64 URZ, [UR4+0x70], UR6 ;  /* 0x0000700604ff75b2 */ /* 0x0004620008000100 */
[----:B------:R2:W1:Y:S01]  /*0810*/  SYNCS.EXCH.64 URZ, [UR4+0x68], UR8 ;  /* 0x0000680804ff75b2 */ /* 0x0004620008000100 */
[----:B------:R2:W1:Y:S01]  /*0820*/  SYNCS.EXCH.64 URZ, [UR4+0x78], UR6 ;  /* 0x0000780604ff75b2 */ /* 0x0004620008000100 */
[----:B------:R-:W-:Y:S01]  /*0830*/  NOP ;  /* 0x0000000000007918 */ /* 0x000fe20000000000 */
.L_x_10:
[----:B------:R-:W4:Y:S01]  /*0840*/  SHFL.IDX PT, R2, R146, RZ, 0x1f ;  /* 0x00001fff92027589 */ /* 0x000f2200000e0000 */
[----:B------:R-:W-:Y:S01]  /*0850*/  NOP ;  /* 0x0000000000007918 */ /* 0x000fe20000000000 */
[----:B----4-:R-:W-:-:S13]  /*0860*/  ISETP.NE.AND P0, PT, R2, 0x3, PT ;  /* 0x000000030200780c */ /* 0x010fda0003f05270 */
[----:B------:R-:W-:Y:S05]  /*0870*/  @P0 BRA `(.L_x_11) ;  /* 0x0000000000300947 */ /* 0x000fea0003800000 */
[----:B--23--:R-:W2:Y:S01]  /*0880*/  S2UR UR6, SR_CgaCtaId ;  /* 0x00000000000679c3 */ /* 0x00cea20000008800 */
[----:B------:R-:W-:Y:S01]  /*0890*/  UMOV UR4, 0x400 ;  /* 0x0000040000047882 */ /* 0x000fe20000000000 */
[----:B------:R-:W-:Y:S01]  /*08a0*/  UMOV UR5, 0x20 ;  /* 0x0000002000057882 */ /* 0x000fe20000000000 */
[----:B------:R-:W-:Y:S01]  /*08b0*/  ELECT P0, URZ, PT ;  /* 0x0000000000ff782f */ /* 0x000fe20003800000 */
[----:B--2---:R-:W-:Y:S02]  /*08c0*/  ULEA UR6, UR6, UR4, 0x18 ;  /* 0x0000000406067291 */ /* 0x004fe4000f8ec0ff */
[----:B------:R-:W-:-:S04]  /*08d0*/  UIADD3 UR4, UPT, UPT, -UR5, 0x100000, URZ ;  /* 0x0010000005047890 */ /* 0x000fc8000fffe1ff */
[----:B------:R-:W-:Y:S02]  /*08e0*/  USHF.L.U32 UR5, UR4, 0xb, URZ ;  /* 0x0000000b04057899 */ /* 0x000fe400080006ff */
[----:B------:R-:W-:Y:S01]  /*08f0*/  USHF.L.U32 UR4, UR4, 0x1, URZ ;  /* 0x0000000104047899 */ /* 0x000fe200080006ff */
[----:B------:R-:W2:Y:S11]  /*0900*/  FENCE.VIEW.ASYNC.S ;  /* 0x00000000000073c6 */ /* 0x000eb60000000000 */
[----:B--2---:R4:W2:Y:S01]  /*0910*/  SYNCS.EXCH.64 URZ, [UR6+0x80], UR4 ;  /* 0x0000800406ff75b2 */ /* 0x0048a20008000100 */
[----:B------:R4:W3:Y:S02]  /*0920*/  SYNCS.EXCH.64 URZ, [UR6+0x88], UR4 ;  /* 0x0000880406ff75b2 */ /* 0x0008e40008000100 */
[----:B----4-:R-:W-:Y:S01]  /*0930*/  NOP ;  /* 0x0000000000007918 */ /* 0x010fe20000000000 */
.L_x_11:
[----:B------:R-:W4:Y:S01]  /*0940*/  SHFL.IDX PT, R2, R146, RZ, 0x1f ;  /* 0x00001fff92027589 */ /* 0x000f2200000e0000 */
[----:B------:R-:W-:Y:S01]  /*0950*/  NOP ;  /* 0x0000000000007918 */ /* 0x000fe20000000000 */
[----:B----4-:R-:W-:-:S13]  /*0960*/  ISETP.NE.AND P0, PT, R2, 0x4, PT ;  /* 0x000000040200780c */ /* 0x010fda0003f05270 */
[----:B------:R-:W-:Y:S05]  /*0970*/  @P0 BRA `(.L_x_12) ;  /* 0x00000000004c0947 */ /* 0x000fea0003800000 */
[----:B--23--:R-:W2:Y:S01]  /*0980*/  S2UR UR6, SR_CgaCtaId ;  /* 0x00000000000679c3 */ /* 0x00cea20000008800 */
[----:B------:R-:W-:Y:S01]  /*0990*/  UMOV UR4, 0x720 ;  /* 0x0000072000047882 */ /* 0x000fe20000000000 */
[----:B------:R-:W-:Y:S01]  /*09a0*/  UMOV UR5, 0x400 ;  /* 0x0000040000057882 */ /* 0x000fe20000000000 */
[----:B------:R-:W-:Y:S01]  /*09b0*/  USEL UR4, UR4, 0x620, UP3 ;  /* 0x0000062004047887 */ /* 0x000fe20009800000 */
[----:B------:R-:W-:Y:S01]  /*09c0*/  UMOV UR8, 0x1 ;  /* 0x0000000100087882 */ /* 0x000fe20000000000 */
[----:B------:R-:W-:Y:S01]  /*09d0*/  ELECT P0, URZ, PT ;  /* 0x0000000000ff782f */ /* 0x000fe20003800000 */
[----:B------:R-:W-:-:S04]  /*09e0*/  UIADD3 UR8, UPT, UPT, -UR8, 0x100000, URZ ;  /* 0x0010000008087890 */ /* 0x000fc8000fffe1ff */
[----:B------:R-:W-:Y:S02]  /*09f0*/  USHF.L.U32 UR9, UR8, 0xb, URZ ;  /* 0x0000000b08097899 */ /* 0x000fe400080006ff */
[----:B------:R-:W-:Y:S02]  /*0a00*/  USHF.L.U32 UR8, UR8, 0x1, URZ ;  /* 0x0000000108087899 */ /* 0x000fe400080006ff */
[----:B--2---:R-:W-:Y:S02]  /*0a10*/  ULEA UR6, UR6, UR5, 0x18 ;  /* 0x0000000506067291 */ /* 0x004fe4000f8ec0ff */
[----:B------:R-:W-:-:S04]  /*0a20*/  UIADD3 UR4, UPT, UPT, -UR4, 0x100000, URZ ;  /* 0x0010000004047890 */ /* 0x000fc8000fffe1ff */
[----:B------:R-:W-:Y:S02]  /*0a30*/  USHF.L.U32 UR5, UR4, 0xb, URZ ;  /* 0x0000000b04057899 */ /* 0x000fe400080006ff */
[----:B------:R-:W-:Y:S01]  /*0a40*/  USHF.L.U32 UR4, UR4, 0x1, URZ ;  /* 0x0000000104047899 */ /* 0x000fe200080006ff */
[----:B------:R-:W2:Y:S03]  /*0a50*/  FENCE.VIEW.ASYNC.S ;  /* 0x00000000000073c6 */ /* 0x000ea60000000000 */
[----:B--2---:R4:W2:Y:S08]  /*0a60*/  SYNCS.EXCH.64 URZ, [UR6+0x90], UR8 ;  /* 0x0000900806ff75b2 */ /* 0x0048b00008000100 */
[----:B------:R4:W3:Y:S01]  /*0a70*/  SYNCS.EXCH.64 URZ, [UR6+0xa0], UR4 ;  /* 0x0000a00406ff75b2 */ /* 0x0008e20008000100 */
[----:B------:R4:W1:Y:S01]  /*0a80*/  SYNCS.EXCH.64 URZ, [UR6+0x98], UR8 ;  /* 0x0000980806ff75b2 */ /* 0x0008620008000100 */
[----:B------:R4:W1:Y:S02]  /*0a90*/  SYNCS.EXCH.64 URZ, [UR6+0xa8], UR4 ;  /* 0x0000a80406ff75b2 */ /* 0x0008640008000100 */
[----:B----4-:R-:W-:Y:S01]  /*0aa0*/  NOP ;  /* 0x0000000000007918 */ /* 0x010fe20000000000 */
.L_x_12:
[----:B------:R-:W4:Y:S01]  /*0ab0*/  SHFL.IDX PT, R2, R146, RZ, 0x1f ;  /* 0x00001fff92027589 */ /* 0x000f2200000e0000 */
[----:B------:R-:W-:Y:S01]  /*0ac0*/  NOP ;  /* 0x0000000000007918 */ /* 0x000fe20000000000 */
[----:B----4-:R-:W-:-:S13]  /*0ad0*/  ISETP.NE.AND P0, PT, R2, 0x5, PT ;  /* 0x000000050200780c */ /* 0x010fda0003f05270 */
[----:B------:R-:W-:Y:S05]  /*0ae0*/  @P0 BRA `(.L_x_13) ;  /* 0x0000000000580947 */ /* 0x000fea0003800000 */
[----:B--23--:R-:W2:Y:S01]  /*0af0*/  S2UR UR4, SR_CgaCtaId ;  /* 0x00000000000479c3 */ /* 0x00cea20000008800 */
        /* <DEDUP_REMOVED lines=12> */
[----:B--2---:R4:W2:Y:S01]  /*0bc0*/  SYNCS.EXCH.64 URZ, [UR4+0xb0], UR8 ;  /* 0x0000b00804ff75b2 */ /* 0x0048a20008000100 */
[----:B------:R4:W3:Y:S01]  /*0bd0*/  SYNCS.EXCH.64 URZ, [UR4+0xd0], UR6 ;  /* 0x0000d00604ff75b2 */ /* 0x0008e20008000100 */
[----:B------:R4:W1:Y:S01]  /*0be0*/  SYNCS.EXCH.64 URZ, [UR4+0xb8], UR8 ;  /* 0x0000b80804ff75b2 */ /* 0x0008620008000100 */
[----:B------:R4:W1:Y:S01]  /*0bf0*/  SYNCS.EXCH.64 URZ, [UR4+0xd8], UR6 ;  /* 0x0000d80604ff75b2 */ /* 0x0008620008000100 */
[----:B------:R4:W1:Y:S01]  /*0c00*/  SYNCS.EXCH.64 URZ, [UR4+0xc0], UR8 ;  /* 0x0000c00804ff75b2 */ /* 0x0008620008000100 */
[----:B------:R4:W1:Y:S01]  /*0c10*/  SYNCS.EXCH.64 URZ, [UR4+0xe0], UR6 ;  /* 0x0000e00604ff75b2 */ /* 0x0008620008000100 */
[----:B------:R4:W1:Y:S01]  /*0c20*/  SYNCS.EXCH.64 URZ, [UR4+0xc8], UR8 ;  /* 0x0000c80804ff75b2 */ /* 0x0008620008000100 */
[----:B------:R4:W1:Y:S02]  /*0c30*/  SYNCS.EXCH.64 URZ, [UR4+0xe8], UR6 ;  /* 0x0000e80604ff75b2 */ /* 0x0008640008000100 */
[----:B----4-:R-:W-:Y:S01]  /*0c40*/  NOP ;  /* 0x0000000000007918 */ /* 0x010fe20000000000 */
.L_x_13:
[----:B------:R-:W4:Y:S01]  /*0c50*/  SHFL.IDX PT, R2, R146, RZ, 0x1f ;  /* 0x00001fff92027589 */ /* 0x000f2200000e0000 */
[----:B------:R-:W1:Y:S01]  /*0c60*/  S2UR UR45, SR_CgaCtaId ;  /* 0x00000000002d79c3 */ /* 0x000e620000008800 */
[----:B------:R-:W-:Y:S01]  /*0c70*/  NOP ;  /* 0x0000000000007918 */ /* 0x000fe20000000000 */
[----:B----4-:R-:W-:-:S13]  /*0c80*/  ISETP.NE.AND P0, PT, R2, 0x3, PT ;  /* 0x000000030200780c */ /* 0x010fda0003f05270 */
[----:B-1----:R-:W-:Y:S05]  /*0c90*/  @P0 BRA `(.L_x_14) ;  /* 0x0000000000340947 */ /* 0x002fea0003800000 */
[----:B--23--:R-:W-:Y:S01]  /*0ca0*/  UMOV UR4, 0x400 ;  /* 0x0000040000047882 */ /* 0x00cfe20000000000 */
[----:B------:R-:W-:Y:S01]  /*0cb0*/  UMOV UR6, 0x20 ;  /* 0x0000002000067882 */ /* 0x000fe20000000000 */
[----:B------:R-:W-:Y:S02]  /*0cc0*/  ULEA UR4, UR45, UR4, 0x18 ;  /* 0x000000042d047291 */ /* 0x000fe4000f8ec0ff */
[----:B------:R-:W-:-:S04]  /*0cd0*/  UIADD3 UR6, UPT, UPT, -UR6, 0x100000, URZ ;  /* 0x0010000006067890 */ /* 0x000fc8000fffe1ff */
[----:B------:R-:W-:Y:S02]  /*0ce0*/  USHF.L.U32 UR7, UR6, 0xb, URZ ;  /* 0x0000000b06077899 */ /* 0x000fe400080006ff */
[----:B------:R-:W-:Y:S01]  /*0cf0*/  USHF.L.U32 UR6, UR6, 0x1, URZ ;  /* 0x0000000106067899 */ /* 0x000fe200080006ff */
[----:B------:R-:W-:Y:S01]  /*0d00*/  ELECT P0, URZ, PT ;  /* 0x0000000000ff782f */ /* 0x000fe20003800000 */
[----:B------:R-:W1:Y:S10]  /*0d10*/  FENCE.VIEW.ASYNC.S ;  /* 0x00000000000073c6 */ /* 0x000e740000000000 */
[----:B-1----:R1:W4:Y:S01]  /*0d20*/  SYNCS.EXCH.64 URZ, [UR4+0xf0], UR6 ;  /* 0x0000f00604ff75b2 */ /* 0x0023220008000100 */
[----:B------:R1:W2:Y:S01]  /*0d30*/  SYNCS.EXCH.64 URZ, [UR4+0x100], UR6 ;  /* 0x0001000604ff75b2 */ /* 0x0002a20008000100 */
[----:B------:R1:W3:Y:S01]  /*0d40*/  SYNCS.EXCH.64 URZ, [UR4+0xf8], UR6 ;  /* 0x0000f80604ff75b2 */ /* 0x0002e20008000100 */
[----:B------:R1:W1:Y:S01]  /*0d50*/  SYNCS.EXCH.64 URZ, [UR4+0x108], UR6 ;  /* 0x0001080604ff75b2 */ /* 0x0002620008000100 */
[----:B------:R-:W-:Y:S01]  /*0d60*/  NOP ;  /* 0x0000000000007918 */ /* 0x000fe20000000000 */
.L_x_14:
[----:B-123--:R-:W1:Y:S01]  /*0d70*/  LDCU UR4, c[0x0][0x36c] ;  /* 0x00006d80ff0477ac */ /* 0x00ee620008000800 */
[----:B------:R-:W-:Y:S01]  /*0d80*/  ISETP.NE.OR P3, PT, R0, 0x2, !P3 ;  /* 0x000000020000780c */ /* 0x000fe20005f65670 */
[----:B------:R-:W-:Y:S01]  /*0d90*/  NOP ;  /* 0x0000000000007918 */ /* 0x000fe20000000000 */
[----:B------:R-:W-:Y:S01]  /*0da0*/  LOP3.LUT R0, R158, 0x1f, RZ, 0xc0, !PT ;  /* 0x0000001f9e007812 */ /* 0x000fe200078ec0ff */
[----:B------:R-:W-:Y:S02]  /*0db0*/  UISETP.NE.AND UP4, UPT, UR17, URZ, UPT ;  /* 0x000000ff1100728c */ /* 0x000fe4000bf85270 */
[----:B-1----:R-:W-:-:S09]  /*0dc0*/  UISETP.EQ.U32.AND UP5, UPT, UR4, 0x1, UPT ;  /* 0x000000010400788c */ /* 0x002fd2000bfa2070 */
[----:B------:R-:W-:Y:S05]  /*0dd0*/  BRA.U !UP5, `(.L_x_15) ;  /* 0x000000010d087547 */ /* 0x000fea000b800000 */
[----:B----4-:R-:W-:Y:S01]  /*0de0*/  UCGABAR_ARV ;  /* 0x00000000000079c7 */ /* 0x010fe20008000000 */
[----:B------:R-:W-:Y:S05]  /*0df0*/  BRA `(.L_x_16) ;  /* 0x0000000000047947 */ /* 0x000fea0003800000 */
.L_x_15:
[----:B----4-:R-:W-:Y:S01]  /*0e00*/  NOP ;  /* 0x0000000000007918 */ /* 0x010fe20000000000 */
.L_x_16:
[----:B------:R-:W1:Y:S01]  /*0e10*/  S2UR UR7, SR_CTAID.X ;  /* 0x00000000000779c3 */ /* 0x000e620000002500 */
[----:B------:R-:W-:-:S05]  /*0e20*/  CS2R.32 R147, SR_CgaSize ;  /* 0x0000000000937805 */ /* 0x000fca0000008a00 */
[----:B------:R-:W-:-:S05]  /*0e30*/  IMAD R147, R147, -0xa0, RZ ;  /* 0xffffff6093937824 */ /* 0x000fca00078e02ff */
[----:B------:R-:W-:-:S14]  /*0e40*/  R2UR UR5, R147 ;  /* 0x00000000930572ca */ /* 0x000fdc00000e0000 */
[----:B------:R-:W2:Y:S01]  /*0e50*/  LDCU UR5, c[0x0][UR5+0x2b0] ;  /* 0x00005600050577ac */ /* 0x000ea20008000800 */
[----:B------:R-:W-:-:S05]  /*0e60*/  CS2R.32 R147, SR_CgaSize ;  /* 0x0000000000937805 */ /* 0x000fca0000008a00 */
[----:B------:R-:W-:-:S05]  /*0e70*/  IMAD R147, R147, -0xa0, RZ ;  /* 0xffffff6093937824 */ /* 0x000fca00078e02ff */
[----:B------:R-:W-:-:S14]  /*0e80*/  R2UR UR4, R147 ;  /* 0x00000000930472ca */ /* 0x000fdc00000e0000 */
[----:B------:R-:W3:Y:S01]  /*0e90*/  LDCU UR4, c[0x0][UR4+0x2b4] ;  /* 0x00005680040477ac */ /* 0x000ee20008000800 */
[----:B------:R-:W4:Y:S01]  /*0ea0*/  S2UR UR8, SR_CTAID.Y ;  /* 0x00000000000879c3 */ /* 0x000f220000002600 */
[----:B------:R-:W-:-:S05]  /*0eb0*/  CS2R.32 R147, SR_CgaSize ;  /* 0x0000000000937805 */ /* 0x000fca0000008a00 */
[----:B------:R-:W-:-:S05]  /*0ec0*/  IMAD R147, R147, -0xa0, RZ ;  /* 0xffffff6093937824 */ /* 0x000fca00078e02ff */
[----:B------:R-:W-:-:S14]  /*0ed0*/  R2UR UR9, R147 ;  /* 0x00000000930972ca */ /* 0x000fdc00000e0000 */
[----:B------:R-:W3:Y:S01]  /*0ee0*/  LDCU UR9, c[0x0][UR9+0x2a0] ;  /* 0x00005400090977ac */ /* 0x000ee20008000800 */
[----:B------:R-:W3:Y:S01]  /*0ef0*/  LDCU UR21, c[0x0][0xb24] ;  /* 0x00016480ff1577ac */ /* 0x000ee20008000800 */
[----:B------:R-:W1:Y:S01]  /*0f00*/  S2UR UR36, SR_CTAID.Z ;  /* 0x00000000002479c3 */ /* 0x000e620000002700 */
[----:B------:R-:W-:-:S05]  /*0f10*/  CS2R.32 R147, SR_CgaSize ;  /* 0x0000000000937805 */ /* 0x000fca0000008a00 */
[----:B------:R-:W-:-:S05]  /*0f20*/  IMAD R147, R147, -0xa0, RZ ;  /* 0xffffff6093937824 */ /* 0x000fca00078e02ff */
[----:B------:R-:W-:-:S14]  /*0f30*/  R2UR UR63, R147 ;  /* 0x00000000933f72ca */ /* 0x000fdc00000e0000 */
[----:B------:R-:W3:Y:S01]  /*0f40*/  LDCU UR63, c[0x0][UR63+0x2a4] ;  /* 0x000054803f3f77ac */ /* 0x000ee20008000800 */
[----:B------:R-:W3:Y:S01]  /*0f50*/  LDCU UR42, c[0x0][0xb24] ;  /* 0x00016480ff2a77ac */ /* 0x000ee20008000800 */
[----:B-1----:R-:W-:Y:S01]  /*0f60*/  I2FP.F32.U32 R3, UR7 ;  /* 0x0000000700037c45 */ /* 0x002fe20008201000 */
[----:B------:R-:W1:Y:S04]  /*0f70*/  LDCU UR28, c[0x0][0xb30] ;  /* 0x00016600ff1c77ac */ /* 0x000e680008000800 */
[----:B--2---:R-:W-:Y:S01]  /*0f80*/  FMUL R3, R3, UR5 ;  /* 0x0000000503037c20 */ /* 0x004fe20008400000 */
[----:B------:R-:W-:Y:S01]  /*0f90*/  USHF.L.U32 UR26, UR45, 0xb, URZ ;  /* 0x0000000b2d1a7899 */ /* 0x000fe200080006ff */
[----:B----4-:R-:W-:Y:S01]  /*0fa0*/  I2FP.F32.U32 R2, UR8 ;  /* 0x0000000800027c45 */ /* 0x010fe20008201000 */
[----:B---3--:R-:W-:-:S03]  /*0fb0*/  UISETP.GE.AND UP2, UPT, UR21, 0x1, UPT ;  /* 0x000000011500788c */ /* 0x008fc6000bf46270 */
[----:B------:R-:W2:Y:S01]  /*0fc0*/  F2I.U32.TRUNC.NTZ R3, R3 ;  /* 0x0000000300037305 */ /* 0x000ea2000020f000 */
[----:B------:R-:W-:Y:S01]  /*0fd0*/  UMOV UR16, UR7 ;  /* 0x0000000700107c82 */ /* 0x000fe20008000000 */
[----:B------:R-:W-:Y:S01]  /*0fe0*/  FMUL R2, R2, UR4 ;  /* 0x0000000402027c20 */ /* 0x000fe20008400000 */
[----:B------:R-:W-:-:S05]  /*0ff0*/  UMOV UR20, UR8 ;  /* 0x0000000800147c82 */ /* 0x000fca0008000000 */
[----:B------:R-:W3:Y:S01]  /*1000*/  F2I.U32.TRUNC.NTZ R2, R2 ;  /* 0x0000000200027305 */ /* 0x000ee2000020f000 */
[----:B--2---:R-:W-:Y:S02]  /*1010*/  R2UR UR4, R3 ;  /* 0x00000000030472ca */ /* 0x004fe400000e0000 */
[----:B---3--:R-:W-:Y:S02]  /*1020*/  R2UR UR6, R2 ;  /* 0x00000000020672ca */ /* 0x008fe400000e0000 */
[----:B------:R-:W-:-:S09]  /*1030*/  PRMT R2, RZ, 0x7610, R2 ;  /* 0x00007610ff027816 */ /* 0x000fd20000000002 */
[----:B------:R-:W-:-:S04]  /*1040*/  UIADD3 UR5, UPT, UPT, -UR4, URZ, URZ ;  /* 0x000000ff04057290 */ /* 0x000fc8000fffe1ff */
[----:B------:R-:W-:Y:S02]  /*1050*/  UIMAD UR5, UR9, UR5, UR7 ;  /* 0x00000005090572a4 */ /* 0x000fe4000f8e0207 */
[----:B------:R-:W-:-:S04]  /*1060*/  UIADD3 UR4, UPT, UPT, -UR6, URZ, URZ ;  /* 0x000000ff06047290 */ /* 0x000fc8000fffe1ff */
[----:B------:R-:W-:Y:S01]  /*1070*/  IMAD.U32 R147, RZ, RZ, UR5 ;  /* 0x00000005ff937e24 */ /* 0x000fe2000f8e00ff */
[----:B------:R-:W-:Y:S01]  /*1080*/  UIMAD UR63, UR63, UR4, UR8 ;  /* 0x000000043f3f72a4 */ /* 0x000fe2000f8e0208 */
[----:B-1----:R-:W-:Y:S11]  /*1090*/  BRA.U UP4, `(.L_x_17) ;  /* 0x00000001047c7547 */ /* 0x002ff6000b800000 */
[----:B------:R-:W-:Y:S01]  /*10a0*/  UISETP.NE.AND UP0, UPT, UR63, 0x1, UPT ;  /* 0x000000013f00788c */ /* 0x000fe2000bf05270 */
[----:B------:R-:W-:Y:S01]  /*10b0*/  R2UR UR8, R147 ;  /* 0x00000000930872ca */ /* 0x000fe200000e0000 */
[----:B------:R-:W-:Y:S02]  /*10c0*/  UISETP.NE.AND UP1, UPT, UR63, 0x2, UPT ;  /* 0x000000023f00788c */ /* 0x000fe4000bf25270 */
[----:B------:R-:W-:Y:S02]  /*10d0*/  USEL UR5, URZ, 0x2, UP0 ;  /* 0x00000002ff057887 */ /* 0x000fe40008000000 */
[----:B------:R-:W-:Y:S02]  /*10e0*/  UISETP.NE.AND UP0, UPT, UR63, 0x3, UPT ;  /* 0x000000033f00788c */ /* 0x000fe4000bf05270 */
[----:B------:R-:W-:Y:S02]  /*10f0*/  USEL UR4, URZ, 0x4, UP1 ;  /* 0x00000004ff047887 */ /* 0x000fe40008800000 */
[----:B------:R-:W-:-:S02]  /*1100*/  UISETP.NE.AND UP1, UPT, UR63, 0x4, UPT ;  /* 0x000000043f00788c */ /* 0x000fc4000bf25270 */
[----:B------:R-:W-:Y:S02]  /*1110*/  USEL UR7, URZ, 0x8, UP0 ;  /* 0x00000008ff077887 */ /* 0x000fe40008000000 */
[----:B------:R-:W-:Y:S02]  /*1120*/  UISETP.NE.AND UP0, UPT, UR63, 0x5, UPT ;  /* 0x000000053f00788c */ /* 0x000fe4000bf05270 */
[----:B------:R-:W-:Y:S02]  /*1130*/  USEL UR6, URZ, 0x10, UP1 ;  /* 0x00000010ff067887 */ /* 0x000fe40008800000 */
[----:B------:R-:W-:Y:S02]  /*1140*/  UISETP.NE.AND UP1, UPT, UR63, 0x6, UPT ;  /* 0x000000063f00788c */ /* 0x000fe4000bf25270 */
[----:B------:R-:W-:Y:S02]  /*1150*/  USEL UR11, URZ, 0x20, UP0 ;  /* 0x00000020ff0b7887 */ /* 0x000fe40008000000 */
[----:B------:R-:W-:-:S02]  /*1160*/  UISETP.NE.AND UP0, UPT, UR63, 0x7, UPT ;  /* 0x000000073f00788c */ /* 0x000fc4000bf05270 */
[----:B------:R-:W-:Y:S02]  /*1170*/  USEL UR12, URZ, 0x40, UP1 ;  /* 0x00000040ff0c7887 */ /* 0x000fe40008800000 */
[----:B------:R-:W-:Y:S02]  /*1180*/  UISETP.NE.AND UP1, UPT, UR63, URZ, UPT ;  /* 0x000000ff3f00728c */ /* 0x000fe4000bf25270 */
[----:B------:R-:W-:Y:S02]  /*1190*/  USEL UR13, URZ, 0x80, UP0 ;  /* 0x00000080ff0d7887 */ /* 0x000fe40008000000 */
[----:B------:R-:W-:Y:S02]  /*11a0*/  UISETP.NE.AND UP0, UPT, UR8, URZ, UPT ;  /* 0x000000ff0800728c */ /* 0x000fe4000bf05270 */
[----:B------:R-:W-:Y:S02]  /*11b0*/  UISETP.EQ.OR UP1, UPT, UR8, URZ, !UP1 ;  /* 0x000000ff0800728c */ /* 0x000fe4000cf22670 */
[----:B------:R-:W-:-:S02]  /*11c0*/  USEL UR9, UR5, 0x2, UP0 ;  /* 0x0000000205097887 */ /* 0x000fc40008000000 */
[----:B------:R-:W-:Y:S02]  /*11d0*/  USEL UR4, UR4, 0x4, UP0 ;  /* 0x0000000404047887 */ /* 0x000fe40008000000 */
[----:B------:R-:W-:Y:S02]  /*11e0*/  USEL UR5, URZ, 0x1, !UP1 ;  /* 0x00000001ff057887 */ /* 0x000fe4000c800000 */
[----:B------:R-:W-:Y:S02]  /*11f0*/  USEL UR10, UR7, 0x8, UP0 ;  /* 0x00000008070a7887 */ /* 0x000fe40008000000 */
[----:B------:R-:W-:Y:S02]  /*1200*/  USEL UR8, UR6, 0x10, UP0 ;  /* 0x0000001006087887 */ /* 0x000fe40008000000 */
[----:B------:R-:W-:Y:S02]  /*1210*/  UIADD3 UR4, UPT, UPT, UR4, UR9, UR5 ;  /* 0x0000000904047290 */ /* 0x000fe4000fffe005 */
[----:B------:R-:W-:-:S02]  /*1220*/  USEL UR7, UR11, 0x20, UP0 ;  /* 0x000000200b077887 */ /* 0x000fc40008000000 */
[----:B------:R-:W-:Y:S02]  /*1230*/  USEL UR6, UR12, 0x40, UP0 ;  /* 0x000000400c067887 */ /* 0x000fe40008000000 */
[----:B------:R-:W-:Y:S02]  /*1240*/  UIADD3 UR4, UPT, UPT, UR8, UR10, UR4 ;  /* 0x0000000a08047290 */ /* 0x000fe4000fffe004 */
[----:B------:R-:W-:Y:S02]  /*1250*/  USEL UR5, UR13, 0x80, UP0 ;  /* 0x000000800d057887 */ /* 0x000fe40008000000 */
[----:B------:R-:W-:-:S04]  /*1260*/  UIADD3 UR4, UPT, UPT, UR6, UR7, UR4 ;  /* 0x0000000706047290 */ /* 0x000fc8000fffe004 */
[----:B------:R-:W-:-:S06]  /*1270*/  UIADD3 UR4, UPT, UPT, UR4, UR5, URZ ;  /* 0x0000000504047290 */ /* 0x000fcc000fffe0ff */
[----:B------:R-:W-:Y:S02]  /*1280*/  MOV R2, UR4 ;  /* 0x0000000400027c02 */ /* 0x000fe40008000f00 */
.L_x_17:
[----:B------:R-:W-:Y:S05]  /*1290*/  BRA.U !UP2, `(.L_x_18) ;  /* 0x000000010ad47547 */ /* 0x000fea000b800000 */
[----:B------:R-:W1:Y:S01]  /*12a0*/  LDCU.128 UR12, c[0x0][0xb10] ;  /* 0x00016200ff0c77ac */ /* 0x000e620008000c00 */
[----:B------:R-:W2:Y:S01]  /*12b0*/  LDCU UR6, c[0x0][0x370] ;  /* 0x00006e00ff0677ac */ /* 0x000ea20008000800 */
[----:B------:R-:W3:Y:S01]  /*12c0*/  LDCU UR5, c[0x0][0x374] ;  /* 0x00006e80ff0577ac */ /* 0x000ee20008000800 */
[----:B------:R-:W4:Y:S01]  /*12d0*/  LDCU UR27, c[0x0][0xb0c] ;  /* 0x00016180ff1b77ac */ /* 0x000f220008000800 */
[----:B------:R-:W4:Y:S01]  /*12e0*/  LDCU UR4, c[0x0][0xb20] ;  /* 0x00016400ff0477ac */ /* 0x000f220008000800 */
[----:B------:R-:W4:Y:S01]  /*12f0*/  LDCU.64 UR8, c[0x0][0xb28] ;  /* 0x00016500ff0877ac */ /* 0x000f220008000a00 */
[----:B-1----:R-:W-:Y:S02]  /*1300*/  UISETP.NE.AND UP0, UPT, UR14, 0x1, UPT ;  /* 0x000000010e00788c */ /* 0x002fe4000bf05270 */
[----:B---3--:R-:W-:Y:S02]  /*1310*/  UIMAD.WIDE.U32 UR10, UR5, UR15, URZ ;  /* 0x0000000f050a72a5 */ /* 0x008fe4000f8e00ff */
[----:B--2---:R-:W-:-:S02]  /*1320*/  UIMAD.WIDE.U32 UR22, UR6, UR12, URZ ;  /* 0x0000000c061672a5 */ /* 0x004fc4000f8e00ff */
[----:B----4-:R-:W-:Y:S02]  /*1330*/  UISETP.NE.AND UP1, UPT, UR27, 0x1, UPT ;  /* 0x000000011b00788c */ /* 0x010fe4000bf25270 */
[----:B------:R-:W-:Y:S01]  /*1340*/  UISETP.NE.AND UP2, UPT, UR21, 0x1, UPT ;  /* 0x000000011500788c */ /* 0x000fe2000bf45270 */
[----:B------:R-:W-:Y:S02]  /*1350*/  UMOV UR10, UR11 ;  /* 0x0000000b000a7c82 */ /* 0x000fe40008000000 */
[----:B------:R-:W-:Y:S01]  /*1360*/  UMOV UR22, UR23 ;  /* 0x0000001700167c82 */ /* 0x000fe20008000000 */
[----:B------:R-:W-:Y:S02]  /*1370*/  @UP0 USHF.R.U32.HI UR5, URZ, UR4, UR10 ;  /* 0x00000004ff050299 */ /* 0x000fe4000801160a */
[----:B------:R-:W-:Y:S02]  /*1380*/  UIMAD.WIDE.U32 UR24, UR20, UR15, URZ ;  /* 0x0000000f141872a5 */ /* 0x000fe4000f8e00ff */
[----:B------:R-:W-:-:S02]  /*1390*/  UIMAD.WIDE.U32 UR10, UR5, UR8, URZ ;  /* 0x00000008050a72a5 */ /* 0x000fc4000f8e00ff */
[----:B------:R-:W-:Y:S02]  /*13a0*/  @UP1 USHF.R.U32.HI UR6, URZ, UR13, UR22 ;  /* 0x0000000dff061299 */ /* 0x000fe40008011616 */
[----:B------:R-:W-:Y:S02]  /*13b0*/  UIMAD.WIDE.U32 UR18, UR16, UR12, URZ ;  /* 0x0000000c101272a5 */ /* 0x000fe4000f8e00ff */
[----:B------:R-:W-:Y:S01]  /*13c0*/  UIMAD.WIDE.U32 UR22, UR6, UR8, URZ ;  /* 0x00000008061672a5 */ /* 0x000fe2000f8e00ff */
[----:B------:R-:W-:Y:S01]  /*13d0*/  UMOV UR24, UR25 ;  /* 0x0000001900187c82 */ /* 0x000fe20008000000 */
[----:B------:R-:W-:Y:S01]  /*13e0*/  UMOV UR10, UR11 ;  /* 0x0000000b000a7c82 */ /* 0x000fe20008000000 */
[----:B------:R-:W-:Y:S02]  /*13f0*/  USHF.R.U32.HI UR24, URZ, UR4, UR24 ;  /* 0x00000004ff187299 */ /* 0x000fe40008011618 */
[----:B------:R-:W-:Y:S02]  /*1400*/  @UP2 USHF.R.U32.HI UR5, URZ, UR9, UR10 ;  /* 0x00000009ff052299 */ /* 0x000fe4000801160a */
[----:B------:R-:W-:Y:S01]  /*1410*/  UMOV UR7, UR23 ;  /* 0x0000001700077c82 */ /* 0x000fe20008000000 */
[----:B------:R-:W-:Y:S01]  /*1420*/  UMOV UR18, UR19 ;  /* 0x0000001300127c82 */ /* 0x000fe20008000000 */
[----:B------:R-:W-:-:S02]  /*1430*/  @UP2 USHF.R.U32.HI UR6, URZ, UR9, UR7 ;  /* 0x00000009ff062299 */ /* 0x000fc40008011607 */
[----:B------:R-:W-:Y:S02]  /*1440*/  USHF.R.U32.HI UR13, URZ, UR13, UR18 ;  /* 0x0000000dff0d7299 */ /* 0x000fe40008011612 */
[----:B------:R-:W-:Y:S02]  /*1450*/  USEL UR4, UR20, UR24, !UP0 ;  /* 0x0000001814047287 */ /* 0x000fe4000c000000 */
[----:B------:R-:W-:Y:S02]  /*1460*/  UIMAD UR7, UR5, UR21, URZ ;  /* 0x00000015050772a4 */ /* 0x000fe4000f8e02ff */
[----:B------:R-:W-:Y:S02]  /*1470*/  USEL UR5, UR16, UR13, !UP1 ;  /* 0x0000000d10057287 */ /* 0x000fe4000c800000 */
[----:B------:R-:W-:Y:S02]  /*1480*/  UIMAD UR12, UR6, UR21, URZ ;  /* 0x00000015060c72a4 */ /* 0x000fe4000f8e02ff */
[----:B------:R-:W-:-:S02]  /*1490*/  UISETP.GE.AND UP0, UPT, UR4, UR7, UPT ;  /* 0x000000070400728c */ /* 0x000fc4000bf06270 */
[----:B------:R-:W-:Y:S02]  /*14a0*/  UIMAD.WIDE.U32 UR10, UR4, UR8, URZ ;  /* 0x00000008040a72a5 */ /* 0x000fe4000f8e00ff */
[----:B------:R-:W-:Y:S02]  /*14b0*/  UISETP.GE.OR UP0, UPT, UR5, UR12, UP0 ;  /* 0x0000000c0500728c */ /* 0x000fe40008706670 */
[----:B------:R-:W-:Y:S02]  /*14c0*/  UIMAD.WIDE.U32 UR12, UR5, UR8, URZ ;  /* 0x00000008050c72a5 */ /* 0x000fe4000f8e00ff */
[----:B------:R-:W-:Y:S01]  /*14d0*/  UIADD3 UR10, UPT, UPT, -UR4, URZ, URZ ;  /* 0x000000ff040a7290 */ /* 0x000fe2000fffe1ff */
[----:B------:R-:W-:Y:S01]  /*14e0*/  UMOV UR8, UR11 ;  /* 0x0000000b00087c82 */ /* 0x000fe20008000000 */
[----:B------:R-:W-:Y:S02]  /*14f0*/  UIADD3 UR11, UPT, UPT, -UR5, URZ, URZ ;  /* 0x000000ff050b7290 */ /* 0x000fe4000fffe1ff */
[----:B------:R-:W-:-:S03]  /*1500*/  USHF.R.U32.HI UR8, URZ, UR9, UR8 ;  /* 0x00000009ff087299 */ /* 0x000fc60008011608 */
[----:B------:R-:W-:Y:S01]  /*1510*/  @!UP0 UMOV UR7, UR13 ;  /* 0x0000000d00078c82 */ /* 0x000fe20008000000 */
[----:B------:R-:W-:Y:S02]  /*1520*/  UIMAD UR20, UR14, UR10, UR20 ;  /* 0x0000000a0e1472a4 */ /* 0x000fe4000f8e0214 */
[----:B------:R-:W-:Y:S02]  /*1530*/  USEL UR8, UR4, UR8, !UP2 ;  /* 0x0000000804087287 */ /* 0x000fe4000d000000 */
[----:B------:R-:W-:Y:S02]  /*1540*/  @!UP0 USHF.R.U32.HI UR7, URZ, UR9, UR7 ;  /* 0x00000009ff078299 */ /* 0x000fe40008011607 */
[----:B------:R-:W-:Y:S02]  /*1550*/  UIADD3 UR9, UPT, UPT, -UR8, URZ, URZ ;  /* 0x000000ff08097290 */ /* 0x000fe4000fffe1ff */
[----:B------:R-:W-:Y:S02]  /*1560*/  @!UP0 USEL UR7, UR5, UR7, !UP2 ;  /* 0x0000000705078287 */ /* 0x000fe4000d000000 */
[----:B------:R-:W-:-:S02]  /*1570*/  UIMAD UR9, UR21, UR9, UR4 ;  /* 0x00000009150972a4 */ /* 0x000fc4000f8e0204 */
[----:B------:R-:W-:Y:S02]  /*1580*/  @!UP0 UIADD3 UR8, UPT, UPT, UR8, -UR7, URZ ;  /* 0x8000000708088290 */ /* 0x000fe4000fffe0ff */
[----:B------:R-:W-:Y:S02]  /*1590*/  @!UP0 UIMAD UR6, UR9, UR6, UR7 ;  /* 0x00000006090682a4 */ /* 0x000fe4000f8e0207 */
[----:B------:R-:W-:Y:S02]  /*15a0*/  @!UP0 UIMAD UR4, UR8, UR21, UR5 ;  /* 0x00000015080482a4 */ /* 0x000fe4000f8e0205 */
[----:B------:R-:W-:Y:S02]  /*15b0*/  UIMAD UR16, UR27, UR11, UR16 ;  /* 0x0000000b1b1072a4 */ /* 0x000fe4000f8e0210 */
[----:B------:R-:W-:Y:S01]  /*15c0*/  UIMAD UR20, UR4, UR14, UR20 ;  /* 0x0000000e041472a4 */ /* 0x000fe2000f8e0214 */
[----:B------:R-:W-:Y:S02]  /*15d0*/  @!UP0 UMOV UR5, UR6 ;  /* 0x0000000600058c82 */ /* 0x000fe40008000000 */
[----:B------:R-:W-:-:S12]  /*15e0*/  UIMAD UR16, UR5, UR27, UR16 ;  /* 0x0000001b051072a4 */ /* 0x000fd8000f8e0210 */
.L_x_18:
[----:B------:R-:W-:Y:S02]  /*15f0*/  UISETP.NE.AND UP1, UPT, UR28, 0x1, UPT ;  /* 0x000000011c00788c */ /* 0x000fe4000bf25270 */
[----:B------:R-:W-:Y:S02]  /*1600*/  UISETP.NE.AND UP0, UPT, UR17, 0x2, UPT ;  /* 0x000000021100788c */ /* 0x000fe4000bf05270 */
[----:B------:R-:W-:-:S05]  /*1610*/  ULOP3.LUT UR21, UR26, 0x3800, URZ, 0xc0, !UPT ;  /* 0x000038001a157892 */ /* 0x000fca000f8ec0ff */
[----:B------:R-:W-:Y:S07]  /*1620*/  BRA.U UP1, `(.L_x_19) ;  /* 0x0000000101447547 */ /* 0x000fee000b800000 */
[----:B------:R-:W1:Y:S01]  /*1630*/  LDCU.128 UR8, c[0x0][0xb10] ;  /* 0x00016200ff0877ac */ /* 0x000e620008000c00 */
[----:B------:R-:W2:Y:S01]  /*1640*/  LDCU UR12, c[0x0][0xb0c] ;  /* 0x00016180ff0c77ac */ /* 0x000ea20008000800 */
[----:B------:R-:W3:Y:S01]  /*1650*/  LDCU UR13, c[0x0][0xb20] ;  /* 0x00016400ff0d77ac */ /* 0x000ee20008000800 */
[----:B-1----:R-:W-:Y:S02]  /*1660*/  UIMAD.WIDE.U32 UR6, UR16, UR8, URZ ;  /* 0x00000008100672a5 */ /* 0x002fe4000f8e00ff */
[----:B------:R-:W-:Y:S02]  /*1670*/  UIMAD.WIDE.U32 UR4, UR20, UR11, URZ ;  /* 0x0000000b140472a5 */ /* 0x000fe4000f8e00ff */
[----:B--2---:R-:W-:Y:S02]  /*1680*/  UISETP.NE.AND UP2, UPT, UR12, 0x1, UPT ;  /* 0x000000010c00788c */ /* 0x004fe4000bf45270 */
[----:B------:R-:W-:Y:S01]  /*1690*/  UISETP.NE.AND UP1, UPT, UR10, 0x1, UPT ;  /* 0x000000010a00788c */ /* 0x000fe2000bf25270 */
[----:B------:R-:W-:-:S02]  /*16a0*/  UMOV UR6, UR7 ;  /* 0x0000000700067c82 */ /* 0x000fc40008000000 */
[----:B------:R-:W-:Y:S01]  /*16b0*/  UMOV UR4, UR5 ;  /* 0x0000000500047c82 */ /* 0x000fe20008000000 */
[----:B------:R-:W-:Y:S02]  /*16c0*/  USHF.R.U32.HI UR6, URZ, UR9, UR6 ;  /* 0x00000009ff067299 */ /* 0x000fe40008011606 */
[----:B---3--:R-:W-:Y:S02]  /*16d0*/  USHF.R.U32.HI UR4, URZ, UR13, UR4 ;  /* 0x0000000dff047299 */ /* 0x008fe40008011604 */
[----:B------:R-:W-:Y:S02]  /*16e0*/  USEL UR5, UR16, UR6, !UP2 ;  /* 0x0000000610057287 */ /* 0x000fe4000d000000 */
[----:B------:R-:W-:-:S04]  /*16f0*/  USEL UR4, UR20, UR4, !UP1 ;  /* 0x0000000414047287 */ /* 0x000fc8000c800000 */
[----:B------:R-:W-:Y:S02]  /*1700*/  UIADD3 UR6, UPT, UPT, UR5, -UR4, URZ ;  /* 0x8000000405067290 */ /* 0x000fe4000fffe0ff */
[----:B------:R-:W-:Y:S02]  /*1710*/  UIADD3 UR4, UPT, UPT, -UR5, UR4, URZ ;  /* 0x0000000405047290 */ /* 0x000fe4000fffe1ff */
[----:B------:R-:W-:Y:S02]  /*1720*/  UIMAD UR20, UR6, UR10, UR20 ;  /* 0x0000000a061472a4 */ /* 0x000fe4000f8e0214 */
[----:B------:R-:W-:-:S12]  /*1730*/  UIMAD UR16, UR4, UR12, UR16 ;  /* 0x0000000c041072a4 */ /* 0x000fd8000f8e0210 */
.L_x_19:
[----:B------:R-:W-:Y:S05]  /*1740*/  BRA.U !UP5, `(.L_x_20) ;  /* 0x000000010d0c7547 */ /* 0x000fea000b800000 */
[----:B------:R-:W-:Y:S01]  /*1750*/  UCGABAR_WAIT ;  /* 0x0000000000007dc7 */ /* 0x000fe20008000000 */
[----:B------:R-:W-:Y:S01]  /*1760*/  CCTL.IVALL ;  /* 0x00000000ff00798f */ /* 0x000fe20002000000 */
[----:B------:R-:W-:Y:S05]  /*1770*/  BRA `(.L_x_21) ;  /* 0x0000000000047947 */ /* 0x000fea0003800000 */
.L_x_20:
[----:B------:R-:W-:Y:S06]  /*1780*/  BAR.SYNC.DEFER_BLOCKING 0x0 ;  /* 0x0000000000007b1d */ /* 0x000fec0000010000 */
.L_x_21:
[----:B------:R-:W-:Y:S05]  /*1790*/  BRA.U UP0, `(.L_x_22) ;  /* 0x0000001500087547 */ /* 0x000fea000b800000 */
[----:B------:R-:W1:Y:S01]  /*17a0*/  LDCU UR6, c[0x0][0x38c] ;  /* 0x00007180ff0677ac */ /* 0x000e620008000800 */
[----:B------:R-:W-:Y:S01]  /*17b0*/  PLOP3.LUT P1, PT, PT, PT, UP3, 0x80, 0x8 ;  /* 0x000000000008781c */ /* 0x000fe20003f2f038 */
[----:B------:R-:W-:Y:S01]  /*17c0*/  IMAD.MOV.U32 R12, RZ, RZ, 0x1 ;  /* 0x00000001ff0c7424 */ /* 0x000fe200078e00ff */
[----:B------:R-:W-:Y:S01]  /*17d0*/  ISETP.EQ.OR P2, PT, R0, RZ, P3 ;  /* 0x000000ff0000720c */ /* 0x000fe20001f42670 */
[----:B------:R-:W-:Y:S01]  /*17e0*/  UISETP.NE.AND UP1, UPT, UR17, URZ, UPT ;  /* 0x000000ff1100728c */ /* 0x000fe2000bf25270 */
[----:B------:R-:W-:Y:S02]  /*17f0*/  PLOP3.LUT P1, PT, P1, PT, PT, 0x8, 0x80 ;  /* 0x000000000080781c */ /* 0x000fe40000f2e170 */
[----:B------:R-:W-:Y:S01]  /*1800*/  CS2R R10, SRZ ;  /* 0x00000000000a7805 */ /* 0x000fe2000001ff00 */
[----:B------:R-:W-:Y:S01]  /*1810*/  IMAD.MOV.U32 R9, RZ, RZ, RZ ;  /* 0x000000ffff097224 */ /* 0x000fe200078e00ff */
[----:B------:R-:W2:Y:S01]  /*1820*/  LDCU UR39, c[0x0][0x370] ;  /* 0x00006e00ff2777ac */ /* 0x000ea20008000800 */
[----:B------:R-:W-:Y:S01]  /*1830*/  IMAD.MOV.U32 R8, RZ, RZ, 0x1 ;  /* 0x00000001ff087424 */ /* 0x000fe200078e00ff */
[----:B------:R-:W3:Y:S01]  /*1840*/  LDCU.64 UR28, c[0x0][0x348] ;  /* 0x00006900ff1c77ac */ /* 0x000ee20008000a00 */
[----:B------:R-:W-:-:S02]  /*1850*/  USHF.R.U32.HI UR44, URZ, 0x7, UR21 ;  /* 0x00000007ff2c7899 */ /* 0x000fc40008011615 */
[----:B-1----:R-:W-:Y:S02]  /*1860*/  UIADD3 UR5, UPT, UPT, UR6, 0x7f, URZ ;  /* 0x0000007f06057890 */ /* 0x002fe4000fffe0ff */
[----:B------:R-:W-:Y:S02]  /*1870*/  UIADD3 UR46, UPT, UPT, UR6, 0xfe, URZ ;  /* 0x000000fe062e7890 */ /* 0x000fe4000fffe0ff */
[----:B------:R-:W-:Y:S01]  /*1880*/  USHF.R.S32.HI UR4, URZ, 0x1f, UR5 ;  /* 0x0000001fff047899 */ /* 0x000fe20008011405 */
[----:B------:R-:W1:Y:S03]  /*1890*/  LDCU UR38, c[0x0][0x374] ;  /* 0x00006e80ff2677ac */ /* 0x000e660008000800 */
[----:B------:R-:W-:Y:S02]  /*18a0*/  ULEA.HI UR4, UR4, UR5, URZ, 0x7 ;  /* 0x0000000504047291 */ /* 0x000fe4000f8f38ff */
[----:B------:R-:W-:-:S02]  /*18b0*/  USEL UR25, UR37, 0x2, UP1 ;  /* 0x0000000225197887 */ /* 0x000fc40008800000 */
[----:B------:R-:W-:Y:S02]  /*18c0*/  USHF.R.S32.HI UR41, URZ, 0x7, UR4 ;  /* 0x00000007ff297899 */ /* 0x000fe40008011404 */
[----:B------:R-:W-:Y:S02]  /*18d0*/  UIADD3 UR4, UPT, UPT, UR6, -0x1, URZ ;  /* 0xffffffff06047890 */ /* 0x000fe4000fffe0ff */
[----:B------:R-:W-:Y:S02]  /*18e0*/  UISETP.LT.U32.AND UP0, UPT, UR41, 0x6, UPT ;  /* 0x000000062900788c */ /* 0x000fe4000bf01070 */
[----:B------:R-:W-:Y:S02]  /*18f0*/  UISETP.GE.U32.AND UP2, UPT, UR4, -0xff, UPT ;  /* 0xffffff010400788c */ /* 0x000fe4000bf46070 */
[----:B------:R-:W-:Y:S01]  /*1900*/  USEL UR40, UR41, 0x6, UP0 ;  /* 0x0000000629287887 */ /* 0x000fe20008000000 */
[----:B------:R-:W-:-:S03]  /*1910*/  UMOV UR5, URZ ;  /* 0x000000ff00057c82 */ /* 0x000fc60008000000 */
[----:B------:R-:W-:Y:S02]  /*1920*/  UIADD3 UR24, UPT, UPT, UR40, -0x1, URZ ;  /* 0xffffffff28187890 */ /* 0x000fe4000fffe0ff */
[----:B------:R-:W-:-:S03]  /*1930*/  UIADD3 UR43, UPT, UPT, UR41, -UR40, URZ ;  /* 0x80000028292b7290 */ /* 0x000fc6000fffe0ff */
[----:B------:R-:W-:-:S04]  /*1940*/  @UP2 UIADD3 UR24, UPT, UPT, UR40, URZ, URZ ;  /* 0x000000ff28182290 */ /* 0x000fc8000fffe0ff */
[----:B-123--:R-:W-:-:S12]  /*1950*/  UIADD3 UR24, UPT, UPT, UR24, 0x1, URZ ;  /* 0x0000000118187890 */ /* 0x00efd8000fffe0ff */
.L_x_42:
[----:B------:R-:W-:Y:S01]  /*1960*/  UISETP.NE.AND UP0, UPT, UR45, URZ, UPT ;  /* 0x000000ff2d00728c */ /* 0x000fe2000bf05270 */
[----:B-1----:R-:W1:Y:S08]  /*1970*/  S2UR UR45, SR_CgaCtaId ;  /* 0x00000000002d79c3 */ /* 0x002e700000008800 */
[----:B------:R-:W-:Y:S05]  /*1980*/  BRA.U UP0, `(.L_x_23) ;  /* 0x0000000100347547 */ /* 0x000fea000b800000 */
[----:B------:R-:W2:Y:S01]  /*1990*/  S2R R0, SR_CgaCtaId ;  /* 0x0000000000007919 */ /* 0x000ea20000008800 */
[----:B------:R-:W-:Y:S02]  /*19a0*/  MOV R3, 0x400 ;  /* 0x0000040000037802 */ /* 0x000fe40000000f00 */
[----:B------:R-:W-:Y:S02]  /*19b0*/  SHF.L.U32 R2, R8, 0x1f, RZ ;  /* 0x0000001f08027819 */ /* 0x000fe400000006ff */
[----:B--2---:R-:W-:-:S05]  /*19c0*/  LEA R0, R0, R3, 0x18 ;  /* 0x0000000300007211 */ /* 0x004fca00078ec0ff */
[----:B------:R-:W-:-:S04]  /*19d0*/  IMAD R3, R9, 0x8, R0 ;  /* 0x0000000809037824 */ /* 0x000fc800078e0200 */
[----:B------:R-:W2:Y:S02]  /*19e0*/  SYNCS.PHASECHK.TRANS64.TRYWAIT P0, [R3+URZ+0x100], R2 ;  /* 0x00010002030075a7 */ /* 0x000ea400080011ff */
[----:B--2---:R-:W-:Y:S05]  /*19f0*/  @!P0 BRA `(.L_x_24) ;  /* 0x00000070008c8947 */ /* 0x004fea0003800000 */
.L_x_114:
[----:B------:R-:W-:Y:S01]  /*1a00*/  VIADD R9, R9, 0x1 ;  /* 0x0000000109097836 */ /* 0x000fe20000000000 */
[----:B------:R2:W-:Y:S04]  /*1a10*/  SYNCS.ARRIVE.TRANS64.A1T0 RZ, [R3+URZ+0xf0], RZ ;  /* 0x0000f0ff03ff79a7 */ /* 0x0005e800081000ff */
[----:B------:R-:W-:-:S04]  /*1a20*/  ISETP.NE.AND P0, PT, R9, 0x2, PT ;  /* 0x000000020900780c */ /* 0x000fc80003f05270 */
[----:B------:R-:W-:Y:S02]  /*1a30*/  SEL R9, R9, RZ, P0 ;  /* 0x000000ff09097207 */ /* 0x000fe40000000000 */
[----:B--2---:R-:W-:-:S04]  /*1a40*/  SEL R3, RZ, 0x1, P0 ;  /* 0x00000001ff037807 */ /* 0x004fc80000000000 */
[----:B------:R-:W-:-:S07]  /*1a50*/  LOP3.LUT R8, R8, R3, RZ, 0x3c, !PT ;  /* 0x0000000308087212 */ /* 0x000fce00078e3cff */
.L_x_23:
[----:B------:R-:W-:Y:S01]  /*1a60*/  UMOV UR6, 0x400 ;  /* 0x0000040000067882 */ /* 0x000fe20000000000 */
[----:B------:R-:W-:Y:S01]  /*1a70*/  SHF.L.U32 R0, R12, 0x1f, RZ ;  /* 0x0000001f0c007819 */ /* 0x000fe200000006ff */
[----:B-1----:R-:W-:Y:S02]  /*1a80*/  ULEA UR6, UR45, UR6, 0x18 ;  /* 0x000000062d067291 */ /* 0x002fe4000f8ec0ff */
[----:B------:R-:W-:Y:S02]  /*1a90*/  UISETP.GE.U32.AND UP0, UPT, UR46, 0xff, UPT ;  /* 0x000000ff2e00788c */ /* 0x000fe4000bf06070 */
[----:B------:R-:W-:Y:S02]  /*1aa0*/  ULEA UR4, UR5, UR6, 0x3 ;  /* 0x0000000605047291 */ /* 0x000fe4000f8e18ff */
[----:B------:R-:W-:Y:S02]  /*1ab0*/  USHF.L.U32 UR11, UR20, 0x7, URZ ;  /* 0x00000007140b7899 */ /* 0x000fe400080006ff */
[----:B------:R-:W-:Y:S01]  /*1ac0*/  ULEA UR35, UR16, UR44, 0x7 ;  /* 0x0000002c10237291 */ /* 0x000fe2000f8e38ff */
[----:B------:R-:W-:-:S04]  /*1ad0*/  UMOV UR13, URZ ;  /* 0x000000ff000d7c82 */ /* 0x000fc80008000000 */
[----:B------:R1:W2:Y:S01]  /*1ae0*/  SYNCS.PHASECHK.TRANS64.TRYWAIT P0, [UR4+0x30], R0 ;  /* 0x00003000ff0075a7 */ /* 0x0002a20008001104 */
[----:B------:R-:W-:Y:S06]  /*1af0*/  BRA.U !UP0, `(.L_x_25) ;  /* 0x0000000108bc7547 */ /* 0x000fec000b800000 */
[----:B------:R-:W-:Y:S01]  /*1b00*/  UMOV UR7, URZ ;  /* 0x000000ff00077c82 */ /* 0x000fe20008000000 */
[----:B------:R-:W-:-:S05]  /*1b10*/  UMOV UR4, UR5 ;  /* 0x0000000500047c82 */ /* 0x000fca0008000000 */
.L_x_31:
[----:B------:R-:W-:Y:S01]  /*1b20*/  ULEA UR33, UR4, UR6, 0x3 ;  /* 0x0000000604217291 */ /* 0x000fe2000f8e18ff */
[----:B--2---:R-:W-:Y:S01]  /*1b30*/  @!P3 MOV R2, 0x8000 ;  /* 0x000080000002b802 */ /* 0x004fe20000000f00 */
[----:B--2-4-:R-:W-:Y:S10]  /*1b40*/  @P0 BRA `(.L_x_26) ;  /* 0x00000000000c0947 */ /* 0x014ff40003800000 */
[----:B------:R-:W-:-:S04]  /*1b50*/  SHF.L.U32 R3, R12, 0x1f, RZ ;  /* 0x0000001f0c037819 */ /* 0x000fc800000006ff */
[----:B------:R-:W2:Y:S02]  /*1b60*/  SYNCS.PHASECHK.TRANS64.TRYWAIT P0, [UR33+0x30], R3 ;  /* 0x00003003ff0075a7 */ /* 0x000ea40008001121 */
[----:B--2---:R-:W-:Y:S05]  /*1b70*/  @!P0 BRA `(.L_x_27) ;  /* 0x0000007000408947 */ /* 0x004fea0003800000 */
.L_x_26:
[----:B------:R2:W-:Y:S01]  /*1b80*/  @!P3 SYNCS.ARRIVE.TRANS64 RZ, [UR33], R2 ;  /* 0x00000002ffffb9a7 */ /* 0x0005e20008000021 */
[----:B------:R-:W-:-:S04]  /*1b90*/  ULOP3.LUT UR5, UR25, 0x2, URZ, 0xfc, !UPT ;  /* 0x0000000219057892 */ /* 0x000fc8000f8efcff */
[----:B------:R-:W-:-:S09]  /*1ba0*/  UISETP.NE.AND UP0, UPT, UR5, 0x2, UPT ;  /* 0x000000020500788c */ /* 0x000fd2000bf05270 */
[----:B------:R-:W-:Y:S05]  /*1bb0*/  BRA.U UP0, `(.L_x_28) ;  /* 0x0000000100047547 */ /* 0x000fea000b800000 */
[----:B------:R-:W-:Y:S05]  /*1bc0*/  BPT.TRAP 0x1 ;  /* 0x000000040000795c */ /* 0x000fea0000300000 */
.L_x_28:
[----:B------:R-:W-:Y:S04]  /*1bd0*/  BSSY.RECONVERGENT B0, `(.L_x_29) ;  /* 0x0000003000007945 */ /* 0x000fe80003800200 */
[----:B------:R-:W-:Y:S05]  /*1be0*/  @P2 BRA `(.L_x_30) ;  /* 0x0000000000042947 */ /* 0x000fea0003800000 */
[----:B------:R-:W-:Y:S05]  /*1bf0*/  BPT.TRAP 0x1 ;  /* 0x000000040000795c */ /* 0x000fea0000300000 */
.L_x_30:
[----:B------:R-:W-:Y:S05]  /*1c00*/  BSYNC.RECONVERGENT B0 ;  /* 0x0000000000007941 */ /* 0x000fea0003800200 */
.L_x_29:
[----:B------:R-:W-:Y:S02]  /*1c10*/  UIADD3 UR5, UPT, UPT, UR4, 0x1, URZ ;  /* 0x0000000104057890 */ /* 0x000fe4000fffe0ff */
[----:B------:R-:W-:Y:S02]  /*1c20*/  UIADD3 UR16, UP1, UPT, UR28, 0x80, URZ ;  /* 0x000000801c107890 */ /* 0x000fe4000ff3e0ff */
[----:B------:R-:W-:Y:S02]  /*1c30*/  UISETP.NE.AND UP0, UPT, UR5, 0x6, UPT ;  /* 0x000000060500788c */ /* 0x000fe4000bf05270 */
[----:B------:R-:W-:Y:S02]  /*1c40*/  USHF.L.U32 UR34, UR7, 0x7, URZ ;  /* 0x0000000707227899 */ /* 0x000fe400080006ff */
[----:B------:R-:W-:Y:S02]  /*1c50*/  USEL UR9, URZ, 0x1, UP0 ;  /* 0x00000001ff097887 */ /* 0x000fe40008000000 */
[----:B------:R-:W-:-:S02]  /*1c60*/  USEL UR5, UR5, URZ, UP0 ;  /* 0x000000ff05057287 */ /* 0x000fc40008000000 */
[----:B------:R-:W-:Y:S02]  /*1c70*/  UIADD3 UR14, UP0, UPT, UR28, 0x180, URZ ;  /* 0x000001801c0e7890 */ /* 0x000fe4000ff1e0ff */
[----:B------:R-:W-:Y:S01]  /*1c80*/  ULEA UR8, UR5, UR6, 0x3 ;  /* 0x0000000605087291 */ /* 0x000fe2000f8e18ff */
[----:B------:R-:W-:Y:S01]  /*1c90*/  LOP3.LUT R12, R12, UR9, RZ, 0x3c, !PT ;  /* 0x000000090c0c7c12 */ /* 0x000fe2000f8e3cff */
[----:B------:R-:W-:Y:S02]  /*1ca0*/  UIADD3.X UR17, UPT, UPT, URZ, UR29, URZ, UP1, !UPT ;  /* 0x0000001dff117290 */ /* 0x000fe40008ffe4ff */
[----:B------:R-:W-:Y:S01]  /*1cb0*/  UIADD3.X UR15, UPT, UPT, URZ, UR29, URZ, UP0, !UPT ;  /* 0x0000001dff0f7290 */ /* 0x000fe200087fe4ff */
[----:B-1----:R-:W-:Y:S01]  /*1cc0*/  SHF.L.U32 R0, R12, 0x1f, RZ ;  /* 0x0000001f0c007819 */ /* 0x002fe200000006ff */
[----:B------:R-:W-:Y:S01]  /*1cd0*/  UMOV UR18, 0x0 ;  /* 0x0000000000127882 */ /* 0x000fe20000000000 */
[----:B------:R-:W-:Y:S01]  /*1ce0*/  UMOV UR19, 0x10000000 ;  /* 0x1000000000137882 */ /* 0x000fe20000000000 */
[----:B------:R-:W-:Y:S01]  /*1cf0*/  UMOV UR12, UR36 ;  /* 0x00000024000c7c82 */ /* 0x000fe20008000000 */
[----:B------:R3:W4:Y:S01]  /*1d00*/  SYNCS.PHASECHK.TRANS64.TRYWAIT P0, [UR8+0x30], R0 ;  /* 0x00003000ff0075a7 */ /* 0x0007220008001108 */
[----:B------:R-:W-:Y:S01]  /*1d10*/  USHF.L.U32 UR8, UR4, 0xe, URZ ;  /* 0x0000000e04087899 */ /* 0x000fe200080006ff */
[----:B------:R-:W-:-:S02]  /*1d20*/  UMOV UR9, UR33 ;  /* 0x0000002100097c82 */ /* 0x000fc40008000000 */
[----:B------:R-:W-:Y:S01]  /*1d30*/  UMOV UR4, 0xff0000 ;  /* 0x00ff000000047882 */ /* 0x000fe20000000000 */
[----:B------:R-:W-:Y:S02]  /*1d40*/  ULOP3.LUT UR32, UR8, UR21, URZ, 0xfc, !UPT ;  /* 0x0000001508207292 */ /* 0x000fe4000f8efcff */
[----:B------:R-:W-:Y:S02]  /*1d50*/  UIADD3 UR8, UPT, UPT, UR6, 0x20400, UR8 ;  /* 0x0002040006087890 */ /* 0x000fe4000fffe008 */
[----:B------:R-:W-:Y:S01]  /*1d60*/  UIADD3 UR32, UPT, UPT, UR6, 0x8400, UR32 ;  /* 0x0000840006207890 */ /* 0x000fe2000fffe020 */
[----:B------:R-:W-:Y:S01]  /*1d70*/  UMOV UR10, UR34 ;  /* 0x00000022000a7c82 */ /* 0x000fe20008000000 */
[----:B------:R-:W-:Y:S01]  /*1d80*/  UIADD3 UR7, UPT, UPT, UR7, 0x1, URZ ;  /* 0x0000000107077890 */ /* 0x000fe2000fffe0ff */
[----:B------:R-:W-:-:S03]  /*1d90*/  UMOV UR13, UR24 ;  /* 0x00000018000d7c82 */ /* 0x000fc60008000000 */
[----:B------:R-:W-:-:S03]  /*1da0*/  UISETP.NE.AND UP0, UPT, UR7, UR24, UPT ;  /* 0x000000180700728c */ /* 0x000fc6000bf05270 */
[----:B------:R1:W-:Y:S01]  /*1db0*/  UTMALDG.3D.MULTICAST [UR32], [UR16], UR4, desc[UR18] ;  /* 0x00001220100073b4 */ /* 0x0003e20008011804 */
[----:B------:R3:W-:Y:S01]  /*1dc0*/  UTMALDG.3D [UR8], [UR14], desc[UR18] ;  /* 0x000012080e0075b4 */ /* 0x0007e20008011000 */
[----:B-1----:R-:W-:-:S04]  /*1dd0*/  UMOV UR4, UR5 ;  /* 0x0000000500047c82 */ /* 0x002fc80008000000 */
[----:B---3--:R-:W-:Y:S05]  /*1de0*/  BRA.U UP0, `(.L_x_31) ;  /* 0xfffffffd004c7547 */ /* 0x008fea000b83ffff */
.L_x_25:
[----:B------:R-:W-:Y:S01]  /*1df0*/  ULEA UR4, UR5, UR6, 0x3 ;  /* 0x0000000605047291 */ /* 0x000fe2000f8e18ff */
[----:B-1----:R-:W-:Y:S01]  /*1e00*/  SHF.L.U32 R0, R12, 0x1f, RZ ;  /* 0x0000001f0c007819 */ /* 0x002fe200000006ff */
[----:B------:R-:W-:Y:S01]  /*1e10*/  @!P1 SYNCS.ARRIVE.TRANS64.A1T0 RZ, [UR6+0x88], RZ ;  /* 0x000088ffffff99a7 */ /* 0x000fe20008100006 */
[----:B------:R-:W-:-:S06]  /*1e20*/  UISETP.GT.AND UP0, UPT, UR41, UR40, UPT ;  /* 0x000000282900728c */ /* 0x000fcc000bf04270 */
[----:B--2-4-:R1:W2:Y:S03]  /*1e30*/  SYNCS.PHASECHK.TRANS64.TRYWAIT P0, [UR4+0x30], R0 ;  /* 0x00003000ff0075a7 */ /* 0x0142a60008001104 */
[----:B------:R-:W-:Y:S05]  /*1e40*/  BRA.U !UP0, `(.L_x_32) ;  /* 0x0000000108c07547 */ /* 0x000fea000b800000 */
[----:B------:R-:W-:Y:S01]  /*1e50*/  UIADD3 UR26, UPT, UPT, UR43, UR13, URZ ;  /* 0x0000000d2b1a7290 */ /* 0x000fe2000fffe0ff */
[----:B------:R-:W-:-:S11]  /*1e60*/  UMOV UR4, UR5 ;  /* 0x0000000500047c82 */ /* 0x000fd60008000000 */
.L_x_38:
[----:B------:R-:W-:Y:S01]  /*1e70*/  ULEA UR17, UR4, UR6, 0x3 ;  /* 0x0000000604117291 */ /* 0x000fe2000f8e18ff */
[----:B--2---:R-:W-:Y:S01]  /*1e80*/  @!P3 MOV R2, 0x8000 ;  /* 0x000080000002b802 */ /* 0x004fe20000000f00 */
[----:B--2-4-:R-:W-:Y:S10]  /*1e90*/  @P0 BRA `(.L_x_33) ;  /* 0x00000000000c0947 */ /* 0x014ff40003800000 */
[----:B------:R-:W-:-:S04]  /*1ea0*/  SHF.L.U32 R3, R12, 0x1f, RZ ;  /* 0x0000001f0c037819 */ /* 0x000fc800000006ff */
[----:B------:R-:W2:Y:S02]  /*1eb0*/  SYNCS.PHASECHK.TRANS64.TRYWAIT P0, [UR17+0x30], R3 ;  /* 0x00003003ff0075a7 */ /* 0x000ea40008001111 */
[----:B--2---:R-:W-:Y:S05]  /*1ec0*/  @!P0 BRA `(.L_x_34) ;  /* 0x0000006c00848947 */ /* 0x004fea0003800000 */
.L_x_33:
[----:B------:R2:W-:Y:S01]  /*1ed0*/  @!P3 SYNCS.ARRIVE.TRANS64 RZ, [UR17], R2 ;  /* 0x00000002ffffb9a7 */ /* 0x0005e20008000011 */
[----:B------:R-:W-:-:S04]  /*1ee0*/  ULOP3.LUT UR5, UR25, 0x2, URZ, 0xfc, !UPT ;  /* 0x0000000219057892 */ /* 0x000fc8000f8efcff */
[----:B------:R-:W-:-:S09]  /*1ef0*/  UISETP.NE.AND UP0, UPT, UR5, 0x2, UPT ;  /* 0x000000020500788c */ /* 0x000fd2000bf05270 */
[----:B------:R-:W-:Y:S05]  /*1f00*/  BRA.U UP0, `(.L_x_35) ;  /* 0x0000000100047547 */ /* 0x000fea000b800000 */
[----:B------:R-:W-:Y:S05]  /*1f10*/  BPT.TRAP 0x1 ;  /* 0x000000040000795c */ /* 0x000fea0000300000 */
.L_x_35:
[----:B------:R-:W-:Y:S04]  /*1f20*/  BSSY.RECONVERGENT B0, `(.L_x_36) ;  /* 0x0000003000007945 */ /* 0x000fe80003800200 */
[----:B------:R-:W-:Y:S05]  /*1f30*/  @P2 BRA `(.L_x_37) ;  /* 0x0000000000042947 */ /* 0x000fea0003800000 */
[----:B------:R-:W-:Y:S05]  /*1f40*/  BPT.TRAP 0x1 ;  /* 0x000000040000795c */ /* 0x000fea0000300000 */
.L_x_37:
[----:B------:R-:W-:Y:S05]  /*1f50*/  BSYNC.RECONVERGENT B0 ;  /* 0x0000000000007941 */ /* 0x000fea0003800200 */
.L_x_36:
[----:B------:R-:W-:Y:S02]  /*1f60*/  UIADD3 UR5, UPT, UPT, UR4, 0x1, URZ ;  /* 0x0000000104057890 */ /* 0x000fe4000fffe0ff */
[----:B------:R-:W-:Y:S02]  /*1f70*/  UIADD3 UR14, UP1, UPT, UR28, 0x80, URZ ;  /* 0x000000801c0e7890 */ /* 0x000fe4000ff3e0ff */
[----:B------:R-:W-:Y:S02]  /*1f80*/  UISETP.NE.AND UP0, UPT, UR5, 0x6, UPT ;  /* 0x000000060500788c */ /* 0x000fe4000bf05270 */
[----:B------:R-:W-:Y:S02]  /*1f90*/  USHF.L.U32 UR18, UR13, 0x7, URZ ;  /* 0x000000070d127899 */ /* 0x000fe400080006ff */
[----:B------:R-:W-:Y:S02]  /*1fa0*/  USEL UR8, URZ, 0x1, UP0 ;  /* 0x00000001ff087887 */ /* 0x000fe40008000000 */
[----:B------:R-:W-:-:S02]  /*1fb0*/  USEL UR5, UR5, URZ, UP0 ;  /* 0x000000ff05057287 */ /* 0x000fc40008000000 */
[----:B------:R-:W-:Y:S02]  /*1fc0*/  UIADD3 UR22, UP0, UPT, UR28, 0x180, URZ ;  /* 0x000001801c167890 */ /* 0x000fe4000ff1e0ff */
[----:B------:R-:W-:Y:S01]  /*1fd0*/  LOP3.LUT R12, R12, UR8, RZ, 0x3c, !PT ;  /* 0x000000080c0c7c12 */ /* 0x000fe2000f8e3cff */
[----:B------:R-:W-:Y:S02]  /*1fe0*/  USHF.L.U32 UR8, UR4, 0xe, URZ ;  /* 0x0000000e04087899 */ /* 0x000fe400080006ff */
[----:B------:R-:W-:Y:S01]  /*1ff0*/  ULEA UR7, UR5, UR6, 0x3 ;  /* 0x0000000605077291 */ /* 0x000fe2000f8e18ff */
[----:B-1----:R-:W-:Y:S01]  /*2000*/  SHF.L.U32 R0, R12, 0x1f, RZ ;  /* 0x0000001f0c007819 */ /* 0x002fe200000006ff */
[----:B------:R-:W-:Y:S02]  /*2010*/  ULOP3.LUT UR16, UR8, UR21, URZ, 0xfc, !UPT ;  /* 0x0000001508107292 */ /* 0x000fe4000f8efcff */
[----:B------:R-:W-:Y:S02]  /*2020*/  UIADD3.X UR15, UPT, UPT, URZ, UR29, URZ, UP1, !UPT ;  /* 0x0000001dff0f7290 */ /* 0x000fe40008ffe4ff */
[----:B------:R-:W-:-:S02]  /*2030*/  UIADD3 UR16, UPT, UPT, UR6, 0x8400, UR16 ;  /* 0x0000840006107890 */ /* 0x000fc4000fffe010 */
[----:B------:R-:W-:Y:S01]  /*2040*/  UIADD3 UR8, UPT, UPT, UR6, 0x20400, UR8 ;  /* 0x0002040006087890 */ /* 0x000fe2000fffe008 */
[----:B------:R3:W4:Y:S01]  /*2050*/  SYNCS.PHASECHK.TRANS64.TRYWAIT P0, [UR7+0x30], R0 ;  /* 0x00003000ff0075a7 */ /* 0x0007220008001107 */
[----:B------:R-:W-:Y:S01]  /*2060*/  UIADD3.X UR23, UPT, UPT, URZ, UR29, URZ, UP0, !UPT ;  /* 0x0000001dff177290 */ /* 0x000fe200087fe4ff */
[----:B------:R-:W-:Y:S01]  /*2070*/  UMOV UR4, 0xff0000 ;  /* 0x00ff000000047882 */ /* 0x000fe20000000000 */
[----:B------:R-:W-:Y:S01]  /*2080*/  UMOV UR30, 0x0 ;  /* 0x00000000001e7882 */ /* 0x000fe20000000000 */
[----:B------:R-:W-:Y:S01]  /*2090*/  UMOV UR31, 0x10000000 ;  /* 0x10000000001f7882 */ /* 0x000fe20000000000 */
[----:B------:R-:W-:Y:S01]  /*20a0*/  UMOV UR19, UR35 ;  /* 0x0000002300137c82 */ /* 0x000fe20008000000 */
[----:B------:R-:W-:Y:S01]  /*20b0*/  UMOV UR20, UR36 ;  /* 0x0000002400147c82 */ /* 0x000fe20008000000 */
[----:B------:R-:W-:Y:S01]  /*20c0*/  UMOV UR12, UR36 ;  /* 0x00000024000c7c82 */ /* 0x000fe20008000000 */
[----:B------:R-:W-:Y:S01]  /*20d0*/  UMOV UR9, UR17 ;  /* 0x0000001100097c82 */ /* 0x000fe20008000000 */
[----:B------:R-:W-:Y:S01]  /*20e0*/  UMOV UR10, UR18 ;  /* 0x00000012000a7c82 */ /* 0x000fe20008000000 */
[----:B------:R1:W-:Y:S01]  /*20f0*/  UTMALDG.3D.MULTICAST [UR16], [UR14], UR4, desc[UR30] ;  /* 0x00001e100e0073b4 */ /* 0x0003e20008011804 */
[----:B------:R-:W-:-:S04]  /*2100*/  UIADD3 UR13, UPT, UPT, UR13, 0x1, URZ ;  /* 0x000000010d0d7890 */ /* 0x000fc8000fffe0ff */
[----:B------:R-:W-:Y:S01]  /*2110*/  UISETP.NE.AND UP0, UPT, UR13, UR26, UPT ;  /* 0x0000001a0d00728c */ /* 0x000fe2000bf05270 */
[----:B------:R3:W-:Y:S01]  /*2120*/  UTMALDG.3D [UR8], [UR22], desc[UR30] ;  /* 0x00001e08160075b4 */ /* 0x0007e20008011000 */
[----:B-1----:R-:W-:-:S07]  /*2130*/  UMOV UR4, UR5 ;  /* 0x0000000500047c82 */ /* 0x002fce0008000000 */
[----:B---3--:R-:W-:Y:S05]  /*2140*/  BRA.U UP0, `(.L_x_38) ;  /* 0xfffffffd00487547 */ /* 0x008fea000b83ffff */
.L_x_32:
[C---:B------:R-:W-:Y:S01]  /*2150*/  LEA R3, R11.reuse, UR6, 0x3 ;  /* 0x000000060b037c11 */ /* 0x040fe2000f8e18ff */
[----:B------:R-:W-:Y:S01]  /*2160*/  NOP ;  /* 0x0000000000007918 */ /* 0x000fe20000000000 */
[----:B-1----:R-:W-:Y:S02]  /*2170*/  SHF.L.U32 R0, R10, 0x1f, RZ ;  /* 0x0000001f0a007819 */ /* 0x002fe400000006ff */
[----:B------:R-:W-:Y:S02]  /*2180*/  LEA R5, R11, UR6, 0x4 ;  /* 0x000000060b057c11 */ /* 0x000fe4000f8e20ff */
[----:B--2-4-:R-:W1:Y:S02]  /*2190*/  SYNCS.PHASECHK.TRANS64.TRYWAIT P0, [R3+URZ+0x90], R0 ;  /* 0x00009000030075a7 */ /* 0x014e6400080011ff */
[----:B-1----:R-:W-:Y:S05]  /*21a0*/  @!P0 BRA `(.L_x_39) ;  /* 0x0000006800e48947 */ /* 0x002fea0003800000 */
.L_x_117:
[----:B------:R-:W2:Y:S01]  /*21b0*/  LDS.128 R4, [R5+0x120] ;  /* 0x0001200005047984 */ /* 0x000ea20000000c00 */
[----:B------:R-:W-:Y:S01]  /*21c0*/  UISETP.GE.AND UP0, UPT, UR42, 0x1, UPT ;  /* 0x000000012a00788c */ /* 0x000fe2000bf06270 */
[----:B------:R-:W-:Y:S01]  /*21d0*/  @!PT LDS RZ, [RZ] ;  /* 0x00000000fffff984 */ /* 0x000fe20000000800 */
[----:B------:R-:W-:Y:S01]  /*21e0*/  @!PT LDS RZ, [RZ] ;  /* 0x00000000fffff984 */ /* 0x000fe20000000800 */
[----:B------:R-:W-:Y:S01]  /*21f0*/  @!PT LDS RZ, [RZ] ;  /* 0x00000000fffff984 */ /* 0x000fe20000000800 */
[----:B------:R-:W-:Y:S01]  /*2200*/  @!PT LDS RZ, [RZ] ;  /* 0x00000000fffff984 */ /* 0x000fe20000000800 */
[----:B------:R3:W-:Y:S06]  /*2210*/  MEMBAR.ALL.CTA ;  /* 0x0000000000007992 */ /* 0x0007ec0000008000 */
[----:B---3--:R-:W3:Y:S01]  /*2220*/  FENCE.VIEW.ASYNC.S ;  /* 0x00000000000073c6 */ /* 0x008ee20000000000 */
[----:B--2---:R-:W-:-:S13]  /*2230*/  LOP3.LUT P0, RZ, R6, 0x1, RZ, 0xc0, !PT ;  /* 0x0000000106ff7812 */ /* 0x004fda000780c0ff */
[----:B---3--:R-:W-:Y:S01]  /*2240*/  VOTEU.ANY UP1, P0 ;  /* 0x0000000000ff7886 */ /* 0x008fe20000020100 */
[----:B------:R-:W-:-:S13]  /*2250*/  PLOP3.LUT P0, PT, PT, PT, UP1, 0x80, 0x8 ;  /* 0x000000000008781c */ /* 0x000fda0003f0f018 */
[----:B-1----:R-:W-:Y:S02]  /*2260*/  @P0 LOP3.LUT R0, R5, 0xffff, RZ, 0xc0, !PT ;  /* 0x0000ffff05000812 */ /* 0x002fe400078ec0ff */
[----:B------:R-:W-:Y:S02]  /*2270*/  @P0 MOV R2, R4 ;  /* 0x0000000400020202 */ /* 0x000fe40000000f00 */
[----:B------:R-:W-:Y:S01]  /*2280*/  @P0 R2UR UR7, R0 ;  /* 0x00000000000702ca */ /* 0x000fe200000e0000 */
[----:B------:R-:W-:Y:S01]  /*2290*/  VIADD R0, R3, 0xa0 ;  /* 0x000000a003007836 */ /* 0x000fe20000000000 */
[----:B------:R-:W-:Y:S02]  /*22a0*/  @P0 SHF.R.U32.HI R4, RZ, 0x10, R5 ;  /* 0x00000010ff040819 */ /* 0x000fe40000011605 */
[----:B------:R-:W-:Y:S02]  /*22b0*/  @P0 R2UR UR8, R2 ;  /* 0x00000000020802ca */ /* 0x000fe400000e0000 */
[----:B------:R-:W-:-:S02]  /*22c0*/  PRMT R0, RZ, 0x654, R0 ;  /* 0x00000654ff007816 */ /* 0x000fc40000000000 */
[----:B------:R-:W-:Y:S02]  /*22d0*/  @P0 R2UR UR4, R4 ;  /* 0x00000000040402ca */ /* 0x000fe400000e0000 */
[----:B------:R1:W-:Y:S03]  /*22e0*/  SYNCS.ARRIVE.TRANS64.RED.A1T0 RZ, [R0+URZ], RZ ;  /* 0x000000ff00ff79a7 */ /* 0x0003e600081004ff */
[----:B------:R-:W-:-:S04]  /*22f0*/  @UP1 UMOV UR27, UR7 ;  /* 0x00000007001b1c82 */ /* 0x000fc80008000000 */
[----:B------:R-:W-:-:S04]  /*2300*/  @UP1 UMOV UR37, UR8 ;  /* 0x0000000800251c82 */ /* 0x000fc80008000000 */
[----:B------:R-:W-:Y:S01]  /*2310*/  @UP1 UMOV UR36, UR4 ;  /* 0x0000000400241c82 */ /* 0x000fe20008000000 */
[----:B------:R-:W-:Y:S05]  /*2320*/  BRA.U !UP0, `(.L_x_40) ;  /* 0x0000000108d47547 */ /* 0x000fea000b800000 */
[----:B------:R-:W2:Y:S01]  /*2330*/  LDCU.128 UR12, c[0x0][0xb10] ;  /* 0x00016200ff0c77ac */ /* 0x000ea20008000c00 */
[----:B------:R-:W3:Y:S01]  /*2340*/  LDCU UR26, c[0x0][0xb20] ;  /* 0x00016400ff1a77ac */ /* 0x000ee20008000800 */
[----:B------:R-:W4:Y:S01]  /*2350*/  LDCU UR20, c[0x0][0xb0c] ;  /* 0x00016180ff1477ac */ /* 0x000f220008000800 */
[----:B------:R-:W1:Y:S01]  /*2360*/  LDCU.64 UR10, c[0x0][0xb28] ;  /* 0x00016500ff0a77ac */ /* 0x000e620008000a00 */
[----:B------:R-:W-:Y:S02]  /*2370*/  UISETP.NE.AND UP3, UPT, UR42, 0x1, UPT ;  /* 0x000000012a00788c */ /* 0x000fe4000bf65270 */
[----:B--2---:R-:W-:Y:S02]  /*2380*/  UIMAD.WIDE.U32 UR16, UR38, UR15, URZ ;  /* 0x0000000f261072a5 */ /* 0x004fe4000f8e00ff */
[----:B------:R-:W-:Y:S02]  /*2390*/  UIMAD.WIDE.U32 UR8, UR39, UR12, URZ ;  /* 0x0000000c270872a5 */ /* 0x000fe4000f8e00ff */
[----:B------:R-:W-:-:S02]  /*23a0*/  UISETP.NE.AND UP0, UPT, UR14, 0x1, UPT ;  /* 0x000000010e00788c */ /* 0x000fc4000bf05270 */
[----:B------:R-:W-:Y:S01]  /*23b0*/  UIMAD.WIDE.U32 UR22, UR27, UR15, URZ ;  /* 0x0000000f1b1672a5 */ /* 0x000fe2000f8e00ff */
[----:B------:R-:W-:Y:S02]  /*23c0*/  UMOV UR16, UR17 ;  /* 0x0000001100107c82 */ /* 0x000fe40008000000 */
[----:B------:R-:W-:Y:S01]  /*23d0*/  UMOV UR8, UR9 ;  /* 0x0000000900087c82 */ /* 0x000fe20008000000 */
[----:B---3--:R-:W-:Y:S02]  /*23e0*/  USHF.R.U32.HI UR16, URZ, UR26, UR16 ;  /* 0x0000001aff107299 */ /* 0x008fe40008011610 */
[----:B----4-:R-:W-:Y:S02]  /*23f0*/  UISETP.NE.AND UP2, UPT, UR20, 0x1, UPT ;  /* 0x000000011400788c */ /* 0x010fe4000bf45270 */
[----:B------:R-:W-:Y:S02]  /*2400*/  USHF.R.U32.HI UR8, URZ, UR13, UR8 ;  /* 0x0000000dff087299 */ /* 0x000fe40008011608 */
[----:B------:R-:W-:-:S02]  /*2410*/  USEL UR7, UR38, UR16, !UP0 ;  /* 0x0000001026077287 */ /* 0x000fc4000c000000 */
[----:B------:R-:W-:Y:S02]  /*2420*/  USEL UR8, UR39, UR8, !UP2 ;  /* 0x0000000827087287 */ /* 0x000fe4000d000000 */
[----:B-1----:R-:W-:Y:S01]  /*2430*/  UIMAD.WIDE.U32 UR16, UR7, UR10, URZ ;  /* 0x0000000a071072a5 */ /* 0x002fe2000f8e00ff */
[----:B------:R-:W-:Y:S01]  /*2440*/  UMOV UR4, UR23 ;  /* 0x0000001700047c82 */ /* 0x000fe20008000000 */
[----:B------:R-:W-:Y:S02]  /*2450*/  UIMAD.WIDE.U32 UR18, UR37, UR12, URZ ;  /* 0x0000000c251272a5 */ /* 0x000fe4000f8e00ff */
[----:B------:R-:W-:-:S03]  /*2460*/  UIMAD.WIDE.U32 UR22, UR8, UR10, URZ ;  /* 0x0000000a081672a5 */ /* 0x000fc6000f8e00ff */
[----:B------:R-:W-:Y:S01]  /*2470*/  UMOV UR16, UR17 ;  /* 0x0000001100107c82 */ /* 0x000fe20008000000 */
[----:B------:R-:W-:Y:S02]  /*2480*/  USHF.R.U32.HI UR4, URZ, UR26, UR4 ;  /* 0x0000001aff047299 */ /* 0x000fe40008011604 */
[----:B------:R-:W-:Y:S01]  /*2490*/  @UP3 USHF.R.U32.HI UR7, URZ, UR11, UR16 ;  /* 0x0000000bff073299 */ /* 0x000fe20008011610 */
[----:B------:R-:W-:Y:S01]  /*24a0*/  UMOV UR18, UR19 ;  /* 0x0000001300127c82 */ /* 0x000fe20008000000 */
[----:B------:R-:W-:Y:S01]  /*24b0*/  UMOV UR22, UR23 ;  /* 0x0000001700167c82 */ /* 0x000fe20008000000 */
[----:B------:R-:W-:Y:S02]  /*24c0*/  USHF.R.U32.HI UR13, URZ, UR13, UR18 ;  /* 0x0000000dff0d7299 */ /* 0x000fe40008011612 */
[----:B------:R-:W-:Y:S02]  /*24d0*/  USEL UR4, UR27, UR4, !UP0 ;  /* 0x000000041b047287 */ /* 0x000fe4000c000000 */
[----:B------:R-:W-:-:S02]  /*24e0*/  @UP3 USHF.R.U32.HI UR8, URZ, UR11, UR22 ;  /* 0x0000000bff083299 */ /* 0x000fc40008011616 */
[----:B------:R-:W-:Y:S02]  /*24f0*/  UIMAD UR9, UR42, UR7, URZ ;  /* 0x000000072a0972a4 */ /* 0x000fe4000f8e02ff */
[----:B------:R-:W-:Y:S02]  /*2500*/  USEL UR7, UR37, UR13, !UP2 ;  /* 0x0000000d25077287 */ /* 0x000fe4000d000000 */
[----:B------:R-:W-:Y:S02]  /*2510*/  UIMAD UR12, UR42, UR8, URZ ;  /* 0x000000082a0c72a4 */ /* 0x000fe4000f8e02ff */
[----:B------:R-:W-:Y:S02]  /*2520*/  UISETP.GE.AND UP0, UPT, UR4, UR9, UPT ;  /* 0x000000090400728c */ /* 0x000fe4000bf06270 */
[----:B------:R-:W-:Y:S02]  /*2530*/  UIMAD.WIDE.U32 UR16, UR4, UR10, URZ ;  /* 0x0000000a041072a5 */ /* 0x000fe4000f8e00ff */
[----:B------:R-:W-:-:S02]  /*2540*/  UISETP.GE.OR UP0, UPT, UR7, UR12, UP0 ;  /* 0x0000000c0700728c */ /* 0x000fc40008706670 */
        /* <DEDUP_REMOVED lines=19> */
.L_x_40:
[----:B------:R-:W2:Y:S02]  /*2680*/  LDCU UR4, c[0x0][0xb30] ;  /* 0x00016600ff0477ac */ /* 0x000ea40008000800 */
[----:B--2---:R-:W-:-:S09]  /*2690*/  UISETP.NE.AND UP0, UPT, UR4, 0x1, UPT ;  /* 0x000000010400788c */ /* 0x004fd2000bf05270 */
[----:B------:R-:W-:Y:S05]  /*26a0*/  BRA.U UP0, `(.L_x_41) ;  /* 0x0000000100447547 */ /* 0x000fea000b800000 */
[----:B------:R-:W2:Y:S01]  /*26b0*/  LDCU.128 UR12, c[0x0][0xb10] ;  /* 0x00016200ff0c77ac */ /* 0x000ea20008000c00 */
[----:B------:R-:W3:Y:S01]  /*26c0*/  LDCU UR16, c[0x0][0xb0c] ;  /* 0x00016180ff1077ac */ /* 0x000ee20008000800 */
[----:B------:R-:W4:Y:S01]  /*26d0*/  LDCU UR17, c[0x0][0xb20] ;  /* 0x00016400ff1177ac */ /* 0x000f220008000800 */
[----:B--2---:R-:W-:Y:S02]  /*26e0*/  UIMAD.WIDE.U32 UR10, UR37, UR12, URZ ;  /* 0x0000000c250a72a5 */ /* 0x004fe4000f8e00ff */
[----:B------:R-:W-:Y:S02]  /*26f0*/  UIMAD.WIDE.U32 UR8, UR27, UR15, URZ ;  /* 0x0000000f1b0872a5 */ /* 0x000fe4000f8e00ff */
[----:B---3--:R-:W-:Y:S02]  /*2700*/  UISETP.NE.AND UP2, UPT, UR16, 0x1, UPT ;  /* 0x000000011000788c */ /* 0x008fe4000bf45270 */
[----:B------:R-:W-:Y:S01]  /*2710*/  UISETP.NE.AND UP0, UPT, UR14, 0x1, UPT ;  /* 0x000000010e00788c */ /* 0x000fe2000bf05270 */
[----:B------:R-:W-:-:S02]  /*2720*/  UMOV UR7, UR11 ;  /* 0x0000000b00077c82 */ /* 0x000fc40008000000 */
[----:B------:R-:W-:Y:S01]  /*2730*/  UMOV UR4, UR9 ;  /* 0x0000000900047c82 */ /* 0x000fe20008000000 */
[----:B------:R-:W-:Y:S02]  /*2740*/  USHF.R.U32.HI UR7, URZ, UR13, UR7 ;  /* 0x0000000dff077299 */ /* 0x000fe40008011607 */
[----:B----4-:R-:W-:Y:S02]  /*2750*/  USHF.R.U32.HI UR4, URZ, UR17, UR4 ;  /* 0x00000011ff047299 */ /* 0x010fe40008011604 */
[----:B------:R-:W-:Y:S02]  /*2760*/  USEL UR7, UR37, UR7, !UP2 ;  /* 0x0000000725077287 */ /* 0x000fe4000d000000 */
[----:B------:R-:W-:-:S04]  /*2770*/  USEL UR4, UR27, UR4, !UP0 ;  /* 0x000000041b047287 */ /* 0x000fc8000c000000 */
[----:B------:R-:W-:Y:S02]  /*2780*/  UIADD3 UR8, UPT, UPT, UR7, -UR4, URZ ;  /* 0x8000000407087290 */ /* 0x000fe4000fffe0ff */
[----:B------:R-:W-:Y:S02]  /*2790*/  UIADD3 UR4, UPT, UPT, -UR7, UR4, URZ ;  /* 0x0000000407047290 */ /* 0x000fe4000fffe1ff */
[----:B------:R-:W-:Y:S02]  /*27a0*/  UIMAD UR27, UR8, UR14, UR27 ;  /* 0x0000000e081b72a4 */ /* 0x000fe4000f8e021b */
[----:B------:R-:W-:-:S12]  /*27b0*/  UIMAD UR37, UR4, UR16, UR37 ;  /* 0x00000010042572a4 */ /* 0x000fd8000f8e0225 */
.L_x_41:
[----:B------:R-:W-:Y:S01]  /*27c0*/  VIADD R11, R11, 0x1 ;  /* 0x000000010b0b7836 */ /* 0x000fe20000000000 */
[----:B------:R-:W-:Y:S01]  /*27d0*/  R2UR UR4, R147 ;  /* 0x00000000930472ca */ /* 0x000fe200000e0000 */
[----:B------:R-:W-:Y:S01]  /*27e0*/  UIADD3 UR20, UPT, UPT, UR27, UR63, URZ ;  /* 0x0000003f1b147290 */ /* 0x000fe2000fffe0ff */
[----:B------:R-:W-:Y:S02]  /*27f0*/  PLOP3.LUT P1, PT, PT, PT, PT, 0x80, 0x8 ;  /* 0x000000000008781c */ /* 0x000fe40003f2f070 */
[----:B------:R-:W-:-:S04]  /*2800*/  ISETP.NE.AND P0, PT, R11, 0x2, PT ;  /* 0x000000020b00780c */ /* 0x000fc80003f05270 */
[----:B------:R-:W-:Y:S02]  /*2810*/  SEL R3, RZ, 0x1, P0 ;  /* 0x00000001ff037807 */ /* 0x000fe40000000000 */
[----:B------:R-:W-:Y:S02]  /*2820*/  SEL R11, R11, RZ, P0 ;  /* 0x000000ff0b0b7207 */ /* 0x000fe40000000000 */
[----:B------:R-:W-:Y:S01]  /*2830*/  LOP3.LUT R10, R10, R3, RZ, 0x3c, !PT ;  /* 0x000000030a0a7212 */ /* 0x000fe200078e3cff */
[----:B------:R-:W-:Y:S01]  /*2840*/  UIADD3 UR16, UPT, UPT, UR37, UR4, URZ ;  /* 0x0000000425107290 */ /* 0x000fe2000fffe0ff */
[----:B------:R-:W-:Y:S11]  /*2850*/  BRA.U UP1, `(.L_x_42) ;  /* 0xfffffff101407547 */ /* 0x000ff6000b83ffff */
[----:B------:R-:W-:Y:S01]  /*2860*/  UIADD3 UR7, UPT, UPT, UR6, 0x30, URZ ;  /* 0x0000003006077890 */ /* 0x000fe2000fffe0ff */
[----:B------:R-:W-:-:S03]  /*2870*/  SHF.L.U32 R3, R12, 0x1f, RZ ;  /* 0x0000001f0c037819 */ /* 0x000fc600000006ff */
[----:B------:R-:W-:-:S09]  /*2880*/  ULEA UR4, UR5, UR7, 0x3 ;  /* 0x0000000705047291 */ /* 0x000fd2000f8e18ff */
[----:B------:R-:W2:Y:S02]  /*2890*/  SYNCS.PHASECHK.TRANS64.TRYWAIT P0, [UR4], R3 ;  /* 0x00000003ff0075a7 */ /* 0x000ea40008001104 */
[----:B--2---:R-:W-:Y:S05]  /*28a0*/  @!P0 BRA `(.L_x_43) ;  /* 0x0000006400388947 */ /* 0x004fea0003800000 */
.L_x_119:
[----:B------:R-:W-:-:S04]  /*28b0*/  UIADD3 UR4, UPT, UPT, UR5, 0x1, URZ ;  /* 0x0000000105047890 */ /* 0x000fc8000fffe0ff */
[----:B------:R-:W-:-:S04]  /*28c0*/  UISETP.NE.AND UP0, UPT, UR4, 0x6, UPT ;  /* 0x000000060400788c */ /* 0x000fc8000bf05270 */
[----:B------:R-:W-:Y:S02]  /*28d0*/  USEL UR6, URZ, 0x1, UP0 ;  /* 0x00000001ff067887 */ /* 0x000fe40008000000 */
[----:B------:R-:W-:-:S04]  /*28e0*/  USEL UR4, UR4, URZ, UP0 ;  /* 0x000000ff04047287 */ /* 0x000fc80008000000 */
[----:B------:R-:W-:Y:S01]  /*28f0*/  ULEA UR5, UR4, UR7, 0x3 ;  /* 0x0000000704057291 */ /* 0x000fe2000f8e18ff */
[----:B------:R-:W-:-:S04]  /*2900*/  LOP3.LUT R2, R12, UR6, RZ, 0x3c, !PT ;  /* 0x000000060c027c12 */ /* 0x000fc8000f8e3cff */
[----:B-1----:R-:W-:-:S04]  /*2910*/  SHF.L.U32 R3, R2, 0x1f, RZ ;  /* 0x0000001f02037819 */ /* 0x002fc800000006ff */
[----:B------:R-:W1:Y:S02]  /*2920*/  SYNCS.PHASECHK.TRANS64.TRYWAIT P0, [UR5], R3 ;  /* 0x00000003ff0075a7 */ /* 0x000e640008001105 */
[----:B-1----:R-:W-:Y:S05]  /*2930*/  @!P0 BRA `(.L_x_44) ;  /* 0x00000064002c8947 */ /* 0x002fea0003800000 */
.L_x_121:
        /* <DEDUP_REMOVED lines=9> */
.L_x_123:
        /* <DEDUP_REMOVED lines=9> */
.L_x_125:
        /* <DEDUP_REMOVED lines=9> */
.L_x_127:
[----:B------:R-:W-:-:S04]  /*2af0*/  UIADD3 UR4, UPT, UPT, UR4, 0x1, URZ ;  /* 0x0000000104047890 */ /* 0x000fc8000fffe0ff */
[----:B------:R-:W-:-:S04]  /*2b00*/  UISETP.NE.AND UP0, UPT, UR4, 0x6, UPT ;  /* 0x000000060400788c */ /* 0x000fc8000bf05270 */
[----:B------:R-:W-:Y:S02]  /*2b10*/  USEL UR5, URZ, 0x1, UP0 ;  /* 0x00000001ff057887 */ /* 0x000fe40008000000 */
[----:B------:R-:W-:-:S04]  /*2b20*/  USEL UR4, UR4, URZ, UP0 ;  /* 0x000000ff04047287 */ /* 0x000fc80008000000 */
[----:B------:R-:W-:Y:S01]  /*2b30*/  ULEA UR4, UR4, UR7, 0x3 ;  /* 0x0000000704047291 */ /* 0x000fe2000f8e18ff */
[----:B-1----:R-:W-:-:S04]  /*2b40*/  LOP3.LUT R3, R2, UR5, RZ, 0x3c, !PT ;  /* 0x0000000502037c12 */ /* 0x002fc8000f8e3cff */
[----:B------:R-:W-:Y:S01]  /*2b50*/  SHF.L.U32 R3, R3, 0x1f, RZ ;  /* 0x0000001f03037819 */ /* 0x000fe200000006ff */
[----:B------:R-:W-:-:S07]  /*2b60*/  IMAD.U32 R0, RZ, RZ, UR4 ;  /* 0x00000004ff007e24 */ /* 0x000fce000f8e00ff */
.L_x_48:
[----:B-1----:R1:W2:Y:S02]  /*2b70*/  SYNCS.PHASECHK.TRANS64.TRYWAIT P0, [R0+URZ], R3 ;  /* 0x00000003000075a7 */ /* 0x0022a400080011ff */
[----:B--2---:R-:W-:Y:S05]  /*2b80*/  @!P0 NANOSLEEP.SYNCS 0x989680 ;  /* 0x009896800000895d */ /* 0x004fea0003900000 */
[----:B------:R-:W2:Y:S02]  /*2b90*/  @!P0 SYNCS.PHASECHK.TRANS64 P0, [R0+URZ], R3 ;  /* 0x00000003000085a7 */ /* 0x000ea400080010ff */
[----:B--2---:R-:W-:Y:S05]  /*2ba0*/  @P0 EXIT ;  /* 0x000000000000094d */ /* 0x004fea0003800000 */
[----:B------:R-:W-:Y:S05]  /*2bb0*/  BRA `(.L_x_48) ;  /* 0xfffffffc00ec7947 */ /* 0x000fea000383ffff */
.L_x_22:
[----:B------:R-:W-:-:S04]  /*2bc0*/  UISETP.NE.AND UP0, UPT, UR45, URZ, UPT ;  /* 0x000000ff2d00728c */ /* 0x000fc8000bf05270 */
[----:B------:R-:W-:-:S09]  /*2bd0*/  UISETP.NE.OR UP0, UPT, UR17, 0x1, UP0 ;  /* 0x000000011100788c */ /* 0x000fd20008705670 */
[----:B------:R-:W-:Y:S05]  /*2be0*/  BRA.U UP0, `(.L_x_49) ;  /* 0x0000000500487547 */ /* 0x000fea000b800000 */
[----:B------:R-:W-:Y:S01]  /*2bf0*/  ISETP.GE.U32.AND P2, PT, R0, 0x8, PT ;  /* 0x000000080000780c */ /* 0x000fe20003f46070 */
[----:B------:R-:W-:Y:S01]  /*2c00*/  IMAD.MOV.U32 R12, RZ, RZ, 0x1 ;  /* 0x00000001ff0c7424 */ /* 0x000fe200078e00ff */
[----:B------:R-:W-:Y:S02]  /*2c10*/  CS2R R10, SRZ ;  /* 0x00000000000a7805 */ /* 0x000fe4000001ff00 */
[----:B------:R-:W-:Y:S01]  /*2c20*/  CS2R R8, SRZ ;  /* 0x0000000000087805 */ /* 0x000fe2000001ff00 */
[----:B------:R-:W-:Y:S01]  /*2c30*/  UMOV UR6, 0x400 ;  /* 0x0000040000067882 */ /* 0x000fe20000000000 */
[----:B------:R-:W-:Y:S01]  /*2c40*/  UMOV UR5, URZ ;  /* 0x000000ff00057c82 */ /* 0x000fe20008000000 */
[----:B------:R-:W-:-:S12]  /*2c50*/  ULEA UR6, UR45, UR6, 0x18 ;  /* 0x000000062d067291 */ /* 0x000fd8000f8ec0ff */
.L_x_53:
[----:B------:R-:W-:Y:S02]  /*2c60*/  LEA R2, R8, UR6, 0x3 ;  /* 0x0000000608027c11 */ /* 0x000fe4000f8e18ff */
[----:B------:R-:W-:-:S03]  /*2c70*/  SHF.L.U32 R5, R9, 0x1f, RZ ;  /* 0x0000001f09057819 */ /* 0x000fc600000006ff */
[----:B------:R-:W-:Y:S01]  /*2c80*/  VIADD R4, R2, 0x100 ;  /* 0x0000010002047836 */ /* 0x000fe20000000000 */
[----:B------:R-:W1:Y:S02]  /*2c90*/  SYNCS.PHASECHK.TRANS64.TRYWAIT P0, [R2+URZ+0xf0], R5 ;  /* 0x0000f005020075a7 */ /* 0x000e6400080011ff */
[----:B-1----:R-:W-:Y:S05]  /*2ca0*/  @!P0 BRA `(.L_x_50) ;  /* 0x0000006000b08947 */ /* 0x002fea0003800000 */
.L_x_128:
[----:B------:R-:W-:Y:S01]  /*2cb0*/  ULEA UR4, UR5, UR6, 0x3 ;  /* 0x0000000605047291 */ /* 0x000fe2000f8e18ff */
[----:B------:R-:W-:Y:S02]  /*2cc0*/  PRMT R4, RZ, 0x654, R4 ;  /* 0x00000654ff047816 */ /* 0x000fe40000000004 */
[----:B-1----:R-:W-:Y:S01]  /*2cd0*/  SHF.L.U32 R5, R12, 0x1f, RZ ;  /* 0x0000001f0c057819 */ /* 0x002fe200000006ff */
[----:B------:R-:W-:Y:S01]  /*2ce0*/  UIADD3 UR7, UPT, UPT, UR4, 0x90, URZ ;  /* 0x0000009004077890 */ /* 0x000fe2000fffe0ff */
[----:B------:R1:W-:Y:S05]  /*2cf0*/  SYNCS.ARRIVE.TRANS64.RED.A1T0 RZ, [R4+URZ], RZ ;  /* 0x000000ff04ff79a7 */ /* 0x0003ea00081004ff */
[----:B------:R-:W-:Y:S01]  /*2d00*/  IMAD.U32 R7, RZ, RZ, UR7 ;  /* 0x00000007ff077e24 */ /* 0x000fe2000f8e00ff */
[----:B------:R-:W2:Y:S04]  /*2d10*/  SYNCS.PHASECHK.TRANS64.TRYWAIT P0, [UR4+0xa0], R5 ;  /* 0x0000a005ff0075a7 */ /* 0x000ea80008001104 */
[----:B------:R-:W-:Y:S01]  /*2d20*/  PRMT R6, R0, 0x654, R7 ;  /* 0x0000065400067816 */ /* 0x000fe20000000007 */
[----:B-1----:R-:W-:Y:S01]  /*2d30*/  @!P2 IMAD.MOV.U32 R4, RZ, RZ, 0x10 ;  /* 0x00000010ff04a424 */ /* 0x002fe200078e00ff */
[----:B--2---:R-:W-:Y:S06]  /*2d40*/  @!P0 BRA `(.L_x_51) ;  /* 0x00000060009c8947 */ /* 0x004fec0003800000 */
.L_x_130:
[----:B------:R-:W-:Y:S01]  /*2d50*/  ULEA UR8, UR5, UR6, 0x4 ;  /* 0x0000000605087291 */ /* 0x000fe2000f8e20ff */
[----:B------:R-:W-:Y:S01]  /*2d60*/  SEL R3, R6, R3, !P2 ;  /* 0x0000000306037207 */ /* 0x000fe20005000000 */
[----:B------:R-:W-:Y:S01]  /*2d70*/  UIADD3 UR9, UPT, UPT, UR4, 0x90, URZ ;  /* 0x0000009004097890 */ /* 0x000fe2000fffe0ff */
[----:B-1----:R-:W-:Y:S01]  /*2d80*/  LEA R2, R11, UR6, 0x3 ;  /* 0x000000060b027c11 */ /* 0x002fe2000f8e18ff */
[----:B------:R-:W-:Y:S01]  /*2d90*/  UIADD3 UR8, UPT, UPT, UR8, 0x120, URZ ;  /* 0x0000012008087890 */ /* 0x000fe2000fffe0ff */
[----:B------:R-:W-:Y:S01]  /*2da0*/  SHF.L.U32 R5, R10, 0x1f, RZ ;  /* 0x0000001f0a057819 */ /* 0x000fe200000006ff */
[----:B------:R1:W-:Y:S01]  /*2db0*/  @!P2 SYNCS.ARRIVE.TRANS64.RED RZ, [R3+URZ], R4 ;  /* 0x0000000403ffa9a7 */ /* 0x0003e200080004ff */
[----:B------:R-:W-:Y:S01]  /*2dc0*/  UIADD3 UR4, UPT, UPT, UR5, 0x1, URZ ;  /* 0x0000000105047890 */ /* 0x000fe2000fffe0ff */
[----:B------:R-:W-:-:S03]  /*2dd0*/  VIADD R8, R8, 0x1 ;  /* 0x0000000108087836 */ /* 0x000fc60000000000 */
[----:B------:R-:W-:Y:S02]  /*2de0*/  UISETP.NE.AND UP0, UPT, UR4, 0x2, UPT ;  /* 0x000000020400788c */ /* 0x000fe4000bf05270 */
[----:B------:R-:W-:Y:S06]  /*2df0*/  UGETNEXTWORKID.BROADCAST [UR8], [UR9] ;  /* 0x00000000080073ca */ /* 0x000fec0008000100 */
[----:B------:R-:W-:Y:S01]  /*2e00*/  USEL UR7, URZ, 0x1, UP0 ;  /* 0x00000001ff077887 */ /* 0x000fe20008000000 */
[----:B------:R-:W-:Y:S01]  /*2e10*/  ISETP.NE.AND P0, PT, R8, 0x2, PT ;  /* 0x000000020800780c */ /* 0x000fe20003f05270 */
[----:B------:R-:W-:Y:S01]  /*2e20*/  USEL UR5, UR4, URZ, UP0 ;  /* 0x000000ff04057287 */ /* 0x000fe20008000000 */
[----:B------:R-:W2:Y:S03]  /*2e30*/  SYNCS.PHASECHK.TRANS64.TRYWAIT P1, [R2+URZ+0x90], R5 ;  /* 0x00009005020075a7 */ /* 0x000ea600080211ff */
[----:B------:R-:W-:Y:S01]  /*2e40*/  LOP3.LUT R12, R12, UR7, RZ, 0x3c, !PT ;  /* 0x000000070c0c7c12 */ /* 0x000fe2000f8e3cff */
[----:B-12---:R-:W-:Y:S07]  /*2e50*/  @!P1 BRA `(.L_x_52) ;  /* 0x0000006000709947 */ /* 0x006fee0003800000 */
.L_x_131:
[C---:B------:R-:W-:Y:S01]  /*2e60*/  LEA R4, R11.reuse, UR6, 0x4 ;  /* 0x000000060b047c11 */ /* 0x040fe2000f8e20ff */
[----:B-1----:R-:W-:Y:S01]  /*2e70*/  VIADD R2, R2, 0xa0 ;  /* 0x000000a002027836 */ /* 0x002fe20000000000 */
[----:B------:R-:W-:Y:S01]  /*2e80*/  SEL R8, R8, RZ, P0 ;  /* 0x000000ff08087207 */ /* 0x000fe20000000000 */
[----:B------:R-:W-:-:S03]  /*2e90*/  VIADD R11, R11, 0x1 ;  /* 0x000000010b0b7836 */ /* 0x000fc60000000000 */
[----:B------:R-:W1:Y:S01]  /*2ea0*/  LDS.128 R4, [R4+0x120] ;  /* 0x0001200004047984 */ /* 0x000e620000000c00 */
[----:B------:R-:W-:Y:S02]  /*2eb0*/  PRMT R2, RZ, 0x654, R2 ;  /* 0x00000654ff027816 */ /* 0x000fe40000000002 */
[C---:B------:R-:W-:Y:S01]  /*2ec0*/  ISETP.NE.AND P1, PT, R11.reuse, 0x2, PT ;  /* 0x000000020b00780c */ /* 0x040fe20003f25270 */
[----:B------:R-:W-:Y:S01]  /*2ed0*/  @!PT LDS RZ, [RZ] ;  /* 0x00000000fffff984 */ /* 0x000fe20000000800 */
[----:B------:R-:W-:Y:S01]  /*2ee0*/  @!PT LDS RZ, [RZ] ;  /* 0x00000000fffff984 */ /* 0x000fe20000000800 */
[----:B------:R-:W-:Y:S01]  /*2ef0*/  @!PT LDS RZ, [RZ] ;  /* 0x00000000fffff984 */ /* 0x000fe20000000800 */
[----:B------:R-:W-:Y:S01]  /*2f00*/  @!PT LDS RZ, [RZ] ;  /* 0x00000000fffff984 */ /* 0x000fe20000000800 */
[----:B------:R2:W-:Y:S06]  /*2f10*/  MEMBAR.ALL.CTA ;  /* 0x0000000000007992 */ /* 0x0005ec0000008000 */
[----:B--2---:R-:W2:Y:S01]  /*2f20*/  FENCE.VIEW.ASYNC.S ;  /* 0x00000000000073c6 */ /* 0x004ea20000000000 */
[----:B------:R-:W-:Y:S01]  /*2f30*/  SEL R11, R11, RZ, P1 ;  /* 0x000000ff0b0b7207 */ /* 0x000fe20000800000 */
[----:B--2---:R2:W-:Y:S01]  /*2f40*/  SYNCS.ARRIVE.TRANS64.RED.A1T0 RZ, [R2+URZ], RZ ;  /* 0x000000ff02ff79a7 */ /* 0x0045e200081004ff */
[----:B-1----:R-:W-:-:S02]  /*2f50*/  LOP3.LUT P3, RZ, R6, 0x1, RZ, 0xc0, !PT ;  /* 0x0000000106ff7812 */ /* 0x002fc4000786c0ff */
[----:B------:R-:W-:-:S04]  /*2f60*/  SEL R5, RZ, 0x1, P1 ;  /* 0x00000001ff057807 */ /* 0x000fc80000800000 */
[----:B------:R-:W-:Y:S02]  /*2f70*/  LOP3.LUT R10, R10, R5, RZ, 0x3c, !PT ;  /* 0x000000050a0a7212 */ /* 0x000fe400078e3cff */
[----:B--2---:R-:W-:-:S04]  /*2f80*/  SEL R2, RZ, 0x1, P0 ;  /* 0x00000001ff027807 */ /* 0x004fc80000000000 */
[----:B------:R-:W-:Y:S01]  /*2f90*/  LOP3.LUT R9, R9, R2, RZ, 0x3c, !PT ;  /* 0x0000000209097212 */ /* 0x000fe200078e3cff */
[----:B------:R-:W-:Y:S06]  /*2fa0*/  @P3 BRA `(.L_x_53) ;  /* 0xfffffffc002c3947 */ /* 0x000fec000383ffff */
[----:B------:R-:W-:Y:S01]  /*2fb0*/  ULEA UR4, UR5, UR6, 0x3 ;  /* 0x0000000605047291 */ /* 0x000fe2000f8e18ff */
[----:B------:R-:W-:-:S08]  /*2fc0*/  SHF.L.U32 R3, R12, 0x1f, RZ ;  /* 0x0000001f0c037819 */ /* 0x000fd000000006ff */
[----:B------:R-:W1:Y:S02]  /*2fd0*/  SYNCS.PHASECHK.TRANS64 P0, [UR4+0xa0], R3 ;  /* 0x0000a003ff0075a7 */ /* 0x000e640008001004 */
[----:B-1----:R-:W-:Y:S05]  /*2fe0*/  @P0 BRA `(.L_x_54) ;  /* 0x0000000000080947 */ /* 0x002fea0003800000 */
[----:B------:R-:W1:Y:S02]  /*2ff0*/  SYNCS.PHASECHK.TRANS64.TRYWAIT P0, [UR4+0xa0], R3 ;  /* 0x0000a003ff0075a7 */ /* 0x000e640008001104 */
[----:B-1----:R-:W-:Y:S05]  /*3000*/  @!P0 BRA `(.L_x_55) ;  /* 0x0000006000188947 */ /* 0x002fea0003800000 */
.L_x_54:
[----:B------:R-:W-:-:S04]  /*3010*/  UIADD3 UR7, UPT, UPT, UR5, 0x1, URZ ;  /* 0x0000000105077890 */ /* 0x000fc8000fffe0ff */
[----:B------:R-:W-:-:S04]  /*3020*/  UISETP.NE.AND UP0, UPT, UR7, 0x2, UPT ;  /* 0x000000020700788c */ /* 0x000fc8000bf05270 */
[----:B------:R-:W-:Y:S02]  /*3030*/  USEL UR8, URZ, 0x1, UP0 ;  /* 0x00000001ff087887 */ /* 0x000fe40008000000 */
[----:B------:R-:W-:-:S04]  /*3040*/  USEL UR7, UR7, URZ, UP0 ;  /* 0x000000ff07077287 */ /* 0x000fc80008000000 */
[----:B------:R-:W-:Y:S01]  /*3050*/  ULEA UR7, UR7, UR6, 0x3 ;  /* 0x0000000607077291 */ /* 0x000fe2000f8e18ff */
[----:B-1----:R-:W-:-:S04]  /*3060*/  LOP3.LUT R3, R12, UR8, RZ, 0x3c, !PT ;  /* 0x000000080c037c12 */ /* 0x002fc8000f8e3cff */
[----:B------:R-:W-:-:S04]  /*3070*/  SHF.L.U32 R0, R3, 0x1f, RZ ;  /* 0x0000001f03007819 */ /* 0x000fc800000006ff */
[----:B------:R-:W1:Y:S02]  /*3080*/  SYNCS.PHASECHK.TRANS64 P0, [UR7+0xa0], R0 ;  /* 0x0000a000ff0075a7 */ /* 0x000e640008001007 */
[----:B-1----:R-:W-:Y:S05]  /*3090*/  @P0 EXIT ;  /* 0x000000000000094d */ /* 0x002fea0003800000 */
[----:B------:R-:W-:Y:S02]  /*30a0*/  SHF.L.U32 R3, R3, 0x1f, RZ ;  /* 0x0000001f03037819 */ /* 0x000fe400000006ff */
[----:B------:R-:W-:-:S07]  /*30b0*/  MOV R0, UR7 ;  /* 0x0000000700007c02 */ /* 0x000fce0008000f00 */
.L_x_56:
[----:B-1----:R1:W2:Y:S02]  /*30c0*/  SYNCS.PHASECHK.TRANS64.TRYWAIT P0, [R0+URZ+0xa0], R3 ;  /* 0x0000a003000075a7 */ /* 0x0022a400080011ff */
[----:B--2---:R-:W-:Y:S05]  /*30d0*/  @!P0 NANOSLEEP.SYNCS 0x989680 ;  /* 0x009896800000895d */ /* 0x004fea0003900000 */
[----:B------:R-:W2:Y:S02]  /*30e0*/  @!P0 SYNCS.PHASECHK.TRANS64 P0, [R0+URZ+0xa0], R3 ;  /* 0x0000a003000085a7 */ /* 0x000ea400080010ff */
[----:B--2---:R-:W-:Y:S05]  /*30f0*/  @P0 EXIT ;  /* 0x000000000000094d */ /* 0x004fea0003800000 */
[----:B------:R-:W-:Y:S05]  /*3100*/  BRA `(.L_x_56) ;  /* 0xfffffffc00ec7947 */ /* 0x000fea000383ffff */
.L_x_49:
[----:B------:R-:W-:Y:S05]  /*3110*/  BRA.U UP4, `(.L_x_57) ;  /* 0x0000000d04bc7547 */ /* 0x000fea000b800000 */
[----:B------:R-:W-:Y:S01]  /*3120*/  UMOV UR4, 0x40 ;  /* 0x0000004000047882 */ /* 0x000fe20000000000 */
[----:B------:R-:W-:Y:S01]  /*3130*/  NOP ;  /* 0x0000000000007918 */ /* 0x000fe20000000000 */
[----:B------:R-:W-:Y:S01]  /*3140*/  ULEA UR5, UR45, UR4, 0x18 ;  /* 0x000000042d057291 */ /* 0x000fe2000f8ec0ff */
[----:B------:R-:W-:Y:S02]  /*3150*/  UMOV UR6, 0x400 ;  /* 0x0000040000067882 */ /* 0x000fe40000000000 */
[----:B------:R-:W-:-:S06]  /*3160*/  ULEA UR6, UR45, UR6, 0x18 ;  /* 0x000000062d067291 */ /* 0x000fcc000f8ec0ff */
[----:B------:R-:W1:Y:S02]  /*3170*/  LDS.U8 R0, [UR5+0x1c] ;  /* 0x00001c05ff007984 */ /* 0x000e640008000000 */
[----:B-1----:R-:W-:-:S13]  /*3180*/  ISETP.NE.AND P0, PT, R0, RZ, PT ;  /* 0x000000ff0000720c */ /* 0x002fda0003f05270 */
[----:B------:R-:W-:Y:S05]  /*3190*/  @P0 BRA `(.L_x_58) ;  /* 0x0000000000580947 */ /* 0x000fea0003800000 */
[----:B------:R-:W-:-:S13]  /*31a0*/  ELECT P0, URZ, PT ;  /* 0x0000000000ff782f */ /* 0x000fda0003800000 */
[----:B------:R-:W-:Y:S05]  /*31b0*/  @!P0 BRA `(.L_x_59) ;  /* 0x0000000000608947 */ /* 0x000fea0003800000 */
[----:B------:R-:W-:Y:S01]  /*31c0*/  UMOV UR4, 0x10 ;  /* 0x0000001000047882 */ /* 0x000fe20000000000 */
[----:B------:R-:W-:Y:S01]  /*31d0*/  HFMA2 R0, -RZ, RZ, 0, 5.9604644775390625e-08 ;  /* 0x00000001ff007431 */ /* 0x000fe200000001ff */
[----:B------:R-:W-:-:S03]  /*31e0*/  MOV R3, 0xffff ;  /* 0x0000ffff00037802 */ /* 0x000fc60000000f00 */
[----:B------:R-:W-:Y:S04]  /*31f0*/  DEPBAR.LE SB1, 0x36 ;  /* 0x00009d800000791a */ /* 0x000fe80000000000 */
[----:B------:R-:W1:Y:S02]  /*3200*/  UTCATOMSWS.FIND_AND_SET.ALIGN UP0, UR4, UR4 ;  /* 0x00000004000475e3 */ /* 0x000e640008000800 */
[----:B-1----:R-:W-:Y:S01]  /*3210*/  MOV R4, UR4 ;  /* 0x0000000400047c02 */ /* 0x002fe20008000f00 */
[----:B------:R-:W-:Y:S06]  /*3220*/  BRA.U UP0, `(.L_x_60) ;  /* 0x0000000100187547 */ /* 0x000fec000b800000 */
.L_x_61:
[----:B------:R-:W-:Y:S05]  /*3230*/  NANOSLEEP 0x64 ;  /* 0x000000640000795d */ /* 0x000fea0003800000 */
[----:B------:R-:W-:-:S05]  /*3240*/  UMOV UR4, 0x10 ;  /* 0x0000001000047882 */ /* 0x000fca0000000000 */
[----:B------:R-:W-:Y:S04]  /*3250*/  DEPBAR.LE SB1, 0x36 ;  /* 0x00009d800000791a */ /* 0x000fe80000000000 */
[----:B------:R-:W1:Y:S02]  /*3260*/  UTCATOMSWS.FIND_AND_SET.ALIGN UP0, UR4, UR4 ;  /* 0x00000004000475e3 */ /* 0x000e640008000800 */
[----:B-1----:R-:W-:Y:S01]  /*3270*/  MOV R4, UR4 ;  /* 0x0000000400047c02 */ /* 0x002fe20008000f00 */
[----:B------:R-:W-:Y:S05]  /*3280*/  BRA.U !UP0, `(.L_x_61) ;  /* 0xfffffffd08e87547 */ /* 0x000fea000b83ffff */
.L_x_60:
[-C--:B------:R-:W-:Y:S02]  /*3290*/  SHF.L.U32 R3, R3, R4.reuse, RZ ;  /* 0x0000000403037219 */ /* 0x080fe400000006ff */
[----:B------:R-:W-:Y:S01]  /*32a0*/  SHF.L.U32 R0, R0, R4, RZ ;  /* 0x0000000400007219 */ /* 0x000fe200000006ff */
[----:B------:R-:W-:Y:S02]  /*32b0*/  IMAD.SHL.U32 R4, R4, 0x20, RZ ;  /* 0x0000002004047824 */ /* 0x000fe400078e00ff */
[----:B------:R1:W-:Y:S04]  /*32c0*/  ATOMS.OR RZ, [UR5+0x14], R3 ;  /* 0x00001403ffff798c */ /* 0x0003e8000b000005 */
[----:B------:R1:W-:Y:S04]  /*32d0*/  ATOMS.OR RZ, [UR5+0x18], R0 ;  /* 0x00001800ffff798c */ /* 0x0003e8000b000005 */
[----:B------:R1:W-:Y:S01]  /*32e0*/  STS [UR6+0x140], R4 ;  /* 0x00014004ff007988 */ /* 0x0003e20008000806 */
[----:B------:R-:W-:Y:S05]  /*32f0*/  BRA `(.L_x_59) ;  /* 0x0000000000107947 */ /* 0x000fea0003800000 */
.L_x_58:
[----:B------:R-:W-:Y:S02]  /*3300*/  MOV R0, 0xffffffff ;  /* 0xffffffff00007802 */ /* 0x000fe40000000f00 */
[----:B------:R-:W-:-:S03]  /*3310*/  MOV R4, 0x3340 ;  /* 0x0000334000047802 */ /* 0x000fc60000000f00 */
[----:B------:R1:W-:Y:S04]  /*3320*/  STS [UR6+0x140], R0 ;  /* 0x00014000ff007988 */ /* 0x0003e80008000806 */
[----:B-1---5:R-:W-:Y:S05]  /*3330*/  CALL.REL.NOINC `($__internal_1_$__cuda_sm10x_tcgen05_guardrail_trap_phase_invalid_during_alloc) ;  /* 0x0000006000d87944 */ /* 0x022fea0003c00000 */
.L_x_59:
[----:B------:R-:W-:Y:S05]  /*3340*/  WARPSYNC.ALL ;  /* 0x0000000000007948 */ /* 0x000fea0003800000 */
[----:B------:R-:W2:Y:S01]  /*3350*/  S2UR UR4, SR_CgaCtaId ;  /* 0x00000000000479c3 */ /* 0x000ea20000008800 */
[----:B------:R-:W-:Y:S01]  /*3360*/  UMOV UR26, 0x400 ;  /* 0x00000400001a7882 */ /* 0x000fe20000000000 */
[----:B------:R-:W-:-:S06]  /*3370*/  NOP ;  /* 0x0000000000007918 */ /* 0x000fcc0000000000 */
[----:B------:R-:W-:Y:S06]  /*3380*/  BAR.ARV 0x6, 0xa0 ;  /* 0x0182800000007b1d */ /* 0x000fec0000002000 */
[----:B------:R-:W3:Y:S01]  /*3390*/  LDCU UR5, c[0x0][0x38c] ;  /* 0x00007180ff0577ac */ /* 0x000ee20008000800 */
[----:B------:R-:W-:Y:S01]  /*33a0*/  LOP3.LUT R2, R2, 0xffff, RZ, 0xc0, !PT ;  /* 0x0000ffff02027812 */ /* 0x000fe200078ec0ff */
[----:B------:R-:W-:Y:S01]  /*33b0*/  IMAD.MOV.U32 R11, RZ, RZ, 0x1 ;  /* 0x00000001ff0b7424 */ /* 0x000fe200078e00ff */
[----:B------:R-:W-:Y:S01]  /*33c0*/  CS2R R8, SRZ ;  /* 0x0000000000087805 */ /* 0x000fe2000001ff00 */
[----:B------:R-:W4:Y:S01]  /*33d0*/  LDCU UR7, c[0x0][0x38c] ;  /* 0x00007180ff0777ac */ /* 0x000f220008000800 */
[----:B------:R-:W-:Y:S01]  /*33e0*/  R2UR UR27, R2 ;  /* 0x00000000021b72ca */ /* 0x000fe200000e0000 */
[----:B------:R-:W-:Y:S01]  /*33f0*/  IMAD.MOV.U32 R10, RZ, RZ, RZ ;  /* 0x000000ffff0a7224 */ /* 0x000fe200078e00ff */
[----:B------:R-:W-:Y:S01]  /*3400*/  UMOV UR31, URZ ;  /* 0x000000ff001f7c82 */ /* 0x000fe20008000000 */
[----:B------:R-:W-:Y:S01]  /*3410*/  UMOV UR22, URZ ;  /* 0x000000ff00167c82 */ /* 0x000fe20008000000 */
[----:B--2---:R-:W-:Y:S01]  /*3420*/  ULEA UR26, UR4, UR26, 0x18 ;  /* 0x0000001a041a7291 */ /* 0x004fe2000f8ec0ff */
[----:B------:R-:W-:Y:S01]  /*3430*/  UMOV UR38, 0x0 ;  /* 0x0000000000267882 */ /* 0x000fe20000000000 */
[----:B------:R-:W-:-:S02]  /*3440*/  UMOV UR39, 0x82004a0 ;  /* 0x082004a000277882 */ /* 0x000fc40000000000 */
[----:B------:R-:W-:Y:S02]  /*3450*/  UIADD3 UR4, UPT, UPT, UR26, 0x8400, URZ ;  /* 0x000084001a047890 */ /* 0x000fe4000fffe0ff */
[----:B------:R-:W-:Y:S02]  /*3460*/  UIADD3 UR6, UPT, UPT, UR26, 0x20400, URZ ;  /* 0x000204001a067890 */ /* 0x000fe4000fffe0ff */
[----:B---3--:R-:W-:Y:S01]  /*3470*/  UIADD3 UR5, UPT, UPT, UR5, 0x7f, URZ ;  /* 0x0000007f05057890 */ /* 0x008fe2000fffe0ff */
[----:B-1----:R-:W1:Y:S01]  /*3480*/  LDS R0, [UR26+0x140] ;  /* 0x0001401aff007984 */ /* 0x002e620008000800 */
[----:B------:R-:W-:Y:S01]  /*3490*/  UMOV UR36, 0x0 ;  /* 0x0000000000247882 */ /* 0x000fe20000000000 */
[----:B------:R-:W-:Y:S01]  /*34a0*/  UMOV UR37, 0x82004a0 ;  /* 0x082004a000257882 */ /* 0x000fe20000000000 */
[----:B------:R-:W-:Y:S02]  /*34b0*/  USHF.R.S32.HI UR40, URZ, 0x1f, UR5 ;  /* 0x0000001fff287899 */ /* 0x000fe40008011405 */
[----:B----4-:R-:W-:-:S02]  /*34c0*/  UISETP.GE.AND UP4, UPT, UR7, 0x1, UPT ;  /* 0x000000010700788c */ /* 0x010fc4000bf86270 */
[----:B------:R-:W-:Y:S02]  /*34d0*/  ULEA.HI UR40, UR40, UR5, URZ, 0x7 ;  /* 0x0000000528287291 */ /* 0x000fe4000f8f38ff */
[----:B------:R-:W-:Y:S02]  /*34e0*/  USHF.R.U32.HI UR5, URZ, 0x4, UR4 ;  /* 0x00000004ff057899 */ /* 0x000fe40008011604 */
[----:B------:R-:W-:Y:S02]  /*34f0*/  USHF.R.S32.HI UR40, URZ, 0x7, UR40 ;  /* 0x00000007ff287899 */ /* 0x000fe40008011428 */
[----:B------:R-:W-:Y:S02]  /*3500*/  USHF.R.U32.HI UR4, URZ, 0x4, UR6 ;  /* 0x00000004ff047899 */ /* 0x000fe40008011606 */
[----:B------:R-:W-:Y:S02]  /*3510*/  UISETP.LT.AND UP0, UPT, UR40, 0x1, UPT ;  /* 0x000000012800788c */ /* 0x000fe4000bf01270 */
[----:B------:R-:W-:-:S02]  /*3520*/  ULOP3.LUT UR5, UR5, 0x3fff, URZ, 0xc0, !UPT ;  /* 0x00003fff05057892 */ /* 0x000fc4000f8ec0ff */
[----:B------:R-:W-:Y:S02]  /*3530*/  ULOP3.LUT UR4, UR4, 0x3fff, URZ, 0xc0, !UPT ;  /* 0x00003fff04047892 */ /* 0x000fe4000f8ec0ff */
[----:B------:R-:W-:Y:S02]  /*3540*/  USEL UR41, UR40, 0x1, !UP0 ;  /* 0x0000000128297887 */ /* 0x000fe4000c000000 */
[----:B------:R-:W-:Y:S02]  /*3550*/  ULOP3.LUT UR28, UR5, 0x10000, URZ, 0xfc, !UPT ;  /* 0x00010000051c7892 */ /* 0x000fe4000f8efcff */
[----:B------:R-:W-:Y:S02]  /*3560*/  ULOP3.LUT UR29, UR4, 0x10000, URZ, 0xfc, !UPT ;  /* 0x00010000041d7892 */ /* 0x000fe4000f8efcff */
[----:B------:R-:W-:Y:S01]  /*3570*/  UIADD3 UR41, UPT, UPT, -UR41, URZ, URZ ;  /* 0x000000ff29297290 */ /* 0x000fe2000fffe1ff */
[----:B------:R-:W-:Y:S01]  /*3580*/  UMOV UR34, 0x0 ;  /* 0x0000000000227882 */ /* 0x000fe20000000000 */
[----:B------:R-:W-:Y:S01]  /*3590*/  UMOV UR35, 0x82004a0 ;  /* 0x082004a000237882 */ /* 0x000fe20000000000 */
[----:B------:R-:W-:Y:S01]  /*35a0*/  UMOV UR32, 0x0 ;  /* 0x0000000000207882 */ /* 0x000fe20000000000 */
[----:B------:R-:W-:Y:S01]  /*35b0*/  UMOV UR33, 0x82004a0 ;  /* 0x082004a000217882 */ /* 0x000fe20000000000 */
[----:B-1----:R-:W-:-:S15]  /*35c0*/  R2UR UR42, R0 ;  /* 0x00000000002a72ca */ /* 0x002fde00000e0000 */
.L_x_68:
[----:B------:R-:W-:Y:S02]  /*35d0*/  LEA R0, R10, UR26, 0x3 ;  /* 0x0000001a0a007c11 */ /* 0x000fe4000f8e18ff */
[----:B------:R-:W-:Y:S02]  /*35e0*/  SHF.L.U32 R5, R9, 0x1f, RZ ;  /* 0x0000001f09057819 */ /* 0x000fe400000006ff */
[----:B------:R-:W-:Y:S01]  /*35f0*/  PLOP3.LUT P0, PT, PT, PT, UP4, 0x80, 0x8 ;  /* 0x000000000008781c */ /* 0x000fe20003f0f048 */
[----:B------:R-:W-:Y:S01]  /*3600*/  VIADD R3, R0, 0xa0 ;  /* 0x000000a000037836 */ /* 0x000fe20000000000 */
[----:B-1----:R-:W1:Y:S02]  /*3610*/  SYNCS.PHASECHK.TRANS64.TRYWAIT P1, [R0+URZ+0x90], R5 ;  /* 0x00009005000075a7 */ /* 0x002e6400080211ff */
[----:B-1-3--:R-:W-:Y:S09]  /*3620*/  @!P1 BRA `(.L_x_62) ;  /* 0x0000005800a89947 */ /* 0x00aff20003800000 */
.L_x_133:
[----:B------:R-:W-:Y:S01]  /*3630*/  LEA R4, R10, UR26, 0x4 ;  /* 0x0000001a0a047c11 */ /* 0x000fe2000f8e20ff */
[----:B------:R-:W-:Y:S01]  /*3640*/  @UP4 ULEA UR4, UR22, UR26, 0x3 ;  /* 0x0000001a16044291 */ /* 0x000fe2000f8e18ff */
[----:B------:R-:W-:Y:S01]  /*3650*/  PLOP3.LUT P2, PT, PT, PT, PT, 0x80, 0x8 ;  /* 0x000000000008781c */ /* 0x000fe20003f4f070 */
[----:B------:R-:W-:Y:S01]  /*3660*/  ULEA UR30, UR31, UR26, 0x3 ;  /* 0x0000001a1f1e7291 */ /* 0x000fe2000f8e18ff */
[----:B------:R-:W-:Y:S01]  /*3670*/  PRMT R3, RZ, 0x654, R3 ;  /* 0x00000654ff037816 */ /* 0x000fe20000000003 */
[----:B------:R-:W-:Y:S01]  /*3680*/  ULEA UR11, UR31, UR42, 0x7 ;  /* 0x0000002a1f0b7291 */ /* 0x000fe2000f8e38ff */
[----:B-1----:R-:W1:Y:S01]  /*3690*/  LDS.128 R4, [R4+0x120] ;  /* 0x0001200004047984 */ /* 0x002e620000000c00 */
[----:B------:R-:W-:Y:S02]  /*36a0*/  @P0 SHF.L.U32 R2, R8, 0x1f, RZ ;  /* 0x0000001f08020819 */ /* 0x000fe400000006ff */
[----:B------:R-:W-:Y:S01]  /*36b0*/  SHF.L.U32 R0, R11, 0x1f, RZ ;  /* 0x0000001f0b007819 */ /* 0x000fe200000006ff */
[----:B------:R-:W-:Y:S01]  /*36c0*/  @!PT LDS RZ, [RZ] ;  /* 0x00000000fffff984 */ /* 0x000fe20000000800 */
[----:B------:R-:W-:Y:S01]  /*36d0*/  @!PT LDS RZ, [RZ] ;  /* 0x00000000fffff984 */ /* 0x000fe20000000800 */
[----:B------:R-:W-:Y:S01]  /*36e0*/  @!PT LDS RZ, [RZ] ;  /* 0x00000000fffff984 */ /* 0x000fe20000000800 */
[----:B------:R-:W-:Y:S01]  /*36f0*/  @!PT LDS RZ, [RZ] ;  /* 0x00000000fffff984 */ /* 0x000fe20000000800 */
[----:B------:R2:W-:Y:S06]  /*3700*/  MEMBAR.ALL.CTA ;  /* 0x0000000000007992 */ /* 0x0005ec0000008000 */
[----:B--2---:R-:W2:Y:S02]  /*3710*/  FENCE.VIEW.ASYNC.S ;  /* 0x00000000000073c6 */ /* 0x004ea40000000000 */
[----:B--2---:R2:W-:Y:S01]  /*3720*/  SYNCS.ARRIVE.TRANS64.RED.A1T0 RZ, [R3+URZ], RZ ;  /* 0x000000ff03ff79a7 */ /* 0x0045e200081004ff */
[----:B------:R2:W3:Y:S01]  /*3730*/  @P0 SYNCS.PHASECHK.TRANS64.TRYWAIT P2, [UR4], R2 ;  /* 0x00000002ff0005a7 */ /* 0x0004e20008041104 */
[----:B-1----:R-:W-:Y:S01]  /*3740*/  LOP3.LUT P1, RZ, R6, 0x1, RZ, 0xc0, !PT ;  /* 0x0000000106ff7812 */ /* 0x002fe2000782c0ff */
[----:B------:R-:W1:Y:S02]  /*3750*/  SYNCS.PHASECHK.TRANS64.TRYWAIT P0, [UR30+0xd0], R0 ;  /* 0x0000d000ff0075a7 */ /* 0x000e64000800111e */
[----:B-123--:R-:W-:Y:S10]  /*3760*/  @!P0 BRA `(.L_x_63) ;  /* 0x00000058006c8947 */ /* 0x00eff40003800000 */
.L_x_135:
[----:B------:R-:W-:Y:S01]  /*3770*/  IADD3 R10, PT, PT, R10, 0x1, RZ ;  /* 0x000000010a0a7810 */ /* 0x000fe20007ffe0ff */
[----:B------:R-:W-:Y:S06]  /*3780*/  BRA.U !UP4, `(.L_x_64) ;  /* 0x000000010cc07547 */ /* 0x000fec000b800000 */
[----:B------:R-:W-:Y:S01]  /*3790*/  UPLOP3.LUT UP2, UPT, UPT, UPT, UPT, 0x40, 0x4 ;  /* 0x000000000004789c */ /* 0x000fe20003f4e870 */
[----:B------:R-:W-:Y:S01]  /*37a0*/  UMOV UR24, UR41 ;  /* 0x0000002900187c82 */ /* 0x000fe20008000000 */
[----:B------:R-:W-:Y:S01]  /*37b0*/  UMOV UR23, UR40 ;  /* 0x0000002800177c82 */ /* 0x000fe20008000000 */
[----:B------:R-:W-:-:S08]  /*37c0*/  UMOV UR10, UR22 ;  /* 0x00000016000a7c82 */ /* 0x000fd00008000000 */
.L_x_67:
[----:B------:R-:W-:Y:S02]  /*37d0*/  UIADD3 UR24, UPT, UPT, UR24, 0x1, URZ ;  /* 0x0000000118187890 */ /* 0x000fe4000fffe0ff */
[----:B--2---:R-:W-:Y:S02]  /*37e0*/  ULEA UR5, UR10, UR26, 0x3 ;  /* 0x0000001a0a057291 */ /* 0x004fe4000f8e18ff */
[----:B------:R-:W-:Y:S01]  /*37f0*/  UISETP.NE.AND UP3, UPT, UR24, URZ, UPT ;  /* 0x000000ff1800728c */ /* 0x000fe2000bf65270 */
[----:B---3--:R-:W-:Y:S10]  /*3800*/  @P2 BRA `(.L_x_65) ;  /* 0x00000000000c2947 */ /* 0x008ff40003800000 */
[----:B-1----:R-:W-:Y:S04]  /*3810*/  SHF.L.U32 R3, R8, 0x1f, RZ ;  /* 0x0000001f08037819 */ /* 0x002fe800000006ff */
[----:B------:R-:W1:Y:S02]  /*3820*/  SYNCS.PHASECHK.TRANS64.TRYWAIT P0, [UR5], R3 ;  /* 0x00000003ff0075a7 */ /* 0x000e640008001105 */
[----:B-1----:R-:W-:Y:S05]  /*3830*/  @!P0 BRA `(.L_x_66) ;  /* 0x0000005800508947 */ /* 0x002fea0003800000 */
.L_x_65:
[----:B------:R-:W-:Y:S01]  /*3840*/  UISETP.NE.AND UP0, UPT, UR23, 0x1, UPT ;  /* 0x000000011700788c */ /* 0x000fe2000bf05270 */
[----:B------:R-:W-:Y:S01]  /*3850*/  PLOP3.LUT P2, PT, PT, PT, PT, 0x80, 0x8 ;  /* 0x000000000008781c */ /* 0x000fe20003f4f070 */
[----:B------:R-:W-:Y:S02]  /*3860*/  UIADD3 UR4, UPT, UPT, UR10, 0x1, URZ ;  /* 0x000000010a047890 */ /* 0x000fe4000fffe0ff */
[----:B------:R-:W-:Y:S02]  /*3870*/  UIADD3 UR25, UPT, UPT, UR5, 0x30, URZ ;  /* 0x0000003005197890 */ /* 0x000fe4000fffe0ff */
[----:B------:R-:W-:Y:S01]  /*3880*/  UISETP.NE.AND UP1, UPT, UR4, 0x6, UPT ;  /* 0x000000060400788c */ /* 0x000fe2000bf25270 */
[----:B------:R-:W-:Y:S01]  /*3890*/  PLOP3.LUT P0, PT, PT, PT, UP0, 0x80, 0x8 ;  /* 0x000000000008781c */ /* 0x000fe20003f0f008 */
[----:B------:R-:W-:Y:S02]  /*38a0*/  UIADD3 UR23, UPT, UPT, UR23, -0x1, URZ ;  /* 0xffffffff17177890 */ /* 0x000fe4000fffe0ff */
[----:B------:R-:W-:Y:S02]  /*38b0*/  USEL UR6, URZ, 0x1, UP1 ;  /* 0x00000001ff067887 */ /* 0x000fe40008800000 */
[----:B------:R-:W-:Y:S01]  /*38c0*/  USEL UR22, UR4, URZ, UP1 ;  /* 0x000000ff04167287 */ /* 0x000fe20008800000 */
[----:B------:R-:W-:Y:S01]  /*38d0*/  UMOV UR7, 0x40004040 ;  /* 0x4000404000077882 */ /* 0x000fe20000000000 */
[----:B------:R-:W-:Y:S02]  /*38e0*/  UMOV UR5, 0x40004040 ;  /* 0x4000404000057882 */ /* 0x000fe40000000000 */
[----:B------:R-:W-:Y:S01]  /*38f0*/  @UP0 ULEA UR4, UR22, UR26, 0x3 ;  /* 0x0000001a16040291 */ /* 0x000fe2000f8e18ff */
[----:B------:R-:W-:Y:S01]  /*3900*/  LOP3.LUT R8, R8, UR6, RZ, 0x3c, !PT ;  /* 0x0000000608087c12 */ /* 0x000fe2000f8e3cff */
[----:B------:R-:W-:Y:S01]  /*3910*/  ULEA UR6, UR10, UR29, 0xa ;  /* 0x0000001d0a067291 */ /* 0x000fe2000f8e50ff */
[----:B------:R-:W-:Y:S02]  /*3920*/  UMOV UR21, 0x40004040 ;  /* 0x4000404000157882 */ /* 0x000fe40000000000 */
[----:B-1----:R-:W-:Y:S01]  /*3930*/  @P0 SHF.L.U32 R0, R8, 0x1f, RZ ;  /* 0x0000001f08000819 */ /* 0x002fe200000006ff */
[----:B------:R-:W-:Y:S02]  /*3940*/  UIADD3 UR20, UPT, UPT, UR6, 0x2, URZ ;  /* 0x0000000206147890 */ /* 0x000fe4000fffe0ff */
[----:B------:R-:W-:Y:S01]  /*3950*/  UIADD3 UR16, UPT, UPT, UR6, 0x4, URZ ;  /* 0x0000000406107890 */ /* 0x000fe2000fffe0ff */
[----:B------:R2:W3:Y:S01]  /*3960*/  @P0 SYNCS.PHASECHK.TRANS64.TRYWAIT P2, [UR4], R0 ;  /* 0x00000000ff0005a7 */ /* 0x0004e20008041104 */
[----:B------:R-:W-:Y:S02]  /*3970*/  ULEA UR4, UR10, UR28, 0xa ;  /* 0x0000001c0a047291 */ /* 0x000fe4000f8e50ff */
[----:B------:R-:W-:Y:S02]  /*3980*/  UIADD3 UR12, UPT, UPT, UR6, 0x6, URZ ;  /* 0x00000006060c7890 */ /* 0x000fe4000fffe0ff */
[----:B------:R-:W-:Y:S02]  /*3990*/  UIADD3 UR18, UPT, UPT, UR4, 0x2, URZ ;  /* 0x0000000204127890 */ /* 0x000fe4000fffe0ff */
[----:B------:R-:W-:Y:S02]  /*39a0*/  UIADD3 UR14, UPT, UPT, UR4, 0x4, URZ ;  /* 0x00000004040e7890 */ /* 0x000fe4000fffe0ff */
[----:B------:R-:W-:Y:S01]  /*39b0*/  UIADD3 UR8, UPT, UPT, UR4, 0x6, URZ ;  /* 0x0000000604087890 */ /* 0x000fe2000fffe0ff */
[----:B------:R2:W-:Y:S01]  /*39c0*/  UTCIMMA gdesc[UR4], gdesc[UR6], tmem[UR11], tmem[UR38], idesc[UR39], UP2 ;  /* 0x00ff2606040075ea */ /* 0x0005e2000900010b */
[----:B------:R-:W-:Y:S01]  /*39d0*/  UPLOP3.LUT UP2, UPT, UPT, UPT, UPT, 0x80, 0x8 ;  /* 0x000000000008789c */ /* 0x000fe20003f4f070 */
[----:B------:R-:W-:Y:S01]  /*39e0*/  UMOV UR19, 0x40004040 ;  /* 0x4000404000137882 */ /* 0x000fe20000000000 */
[----:B------:R-:W-:Y:S01]  /*39f0*/  UMOV UR17, 0x40004040 ;  /* 0x4000404000117882 */ /* 0x000fe20000000000 */
[----:B------:R2:W-:Y:S01]  /*3a00*/  UTCIMMA gdesc[UR18], gdesc[UR20], tmem[UR11], tmem[UR36], idesc[UR37], UPT ;  /* 0x00ff2414120075ea */ /* 0x0005e2000b80010b */
[----:B------:R-:W-:Y:S01]  /*3a10*/  UMOV UR15, 0x40004040 ;  /* 0x40004040000f7882 */ /* 0x000fe20000000000 */
[----:B------:R-:W-:Y:S01]  /*3a20*/  UMOV UR13, 0x40004040 ;  /* 0x40004040000d7882 */ /* 0x000fe20000000000 */
[----:B------:R-:W-:Y:S01]  /*3a30*/  UMOV UR9, 0x40004040 ;  /* 0x4000404000097882 */ /* 0x000fe20000000000 */
[----:B------:R2:W-:Y:S01]  /*3a40*/  UTCIMMA gdesc[UR14], gdesc[UR16], tmem[UR11], tmem[UR34], idesc[UR35], UPT ;  /* 0x00ff22100e0075ea */ /* 0x0005e2000b80010b */
[----:B------:R2:W-:Y:S01]  /*3a50*/  UTCIMMA gdesc[UR8], gdesc[UR12], tmem[UR11], tmem[UR32], idesc[UR33], UPT ;  /* 0x00ff200c080075ea */ /* 0x0005e2000b80010b */
[----:B------:R2:W-:Y:S01]  /*3a60*/  UTCBAR.MULTICAST [UR25], URZ, UR27 ;  /* 0x000000ff190073e9 */ /* 0x0005e2000800081b */
[----:B------:R-:W-:Y:S01]  /*3a70*/  UMOV UR10, UR22 ;  /* 0x00000016000a7c82 */ /* 0x000fe20008000000 */
[----:B------:R-:W-:Y:S05]  /*3a80*/  BRA.U UP3, `(.L_x_67) ;  /* 0xfffffffd03507547 */ /* 0x000fea000b83ffff */
.L_x_64:
[----:B--2---:R-:W-:Y:S01]  /*3a90*/  UIADD3 UR4, UPT, UPT, UR31, 0x1, URZ ;  /* 0x000000011f047890 */ /* 0x004fe2000fffe0ff */
[C---:B------:R-:W-:Y:S01]  /*3aa0*/  ISETP.NE.AND P0, PT, R10.reuse, 0x2, PT ;  /* 0x000000020a00780c */ /* 0x040fe20003f05270 */
[----:B------:R-:W-:Y:S02]  /*3ab0*/  UIADD3 UR5, UPT, UPT, UR30, 0xb0, URZ ;  /* 0x000000b01e057890 */ /* 0x000fe4000fffe0ff */
[----:B------:R-:W-:Y:S01]  /*3ac0*/  UISETP.NE.AND UP0, UPT, UR4, 0x4, UPT ;  /* 0x000000040400788c */ /* 0x000fe2000bf05270 */
[----:B-1----:R-:W-:Y:S02]  /*3ad0*/  SEL R0, RZ, 0x1, P0 ;  /* 0x00000001ff007807 */ /* 0x002fe40000000000 */
[----:B------:R-:W-:Y:S01]  /*3ae0*/  SEL R10, R10, RZ, P0 ;  /* 0x000000ff0a0a7207 */ /* 0x000fe20000000000 */
[----:B------:R-:W-:Y:S01]  /*3af0*/  USEL UR6, URZ, 0x1, UP0 ;  /* 0x00000001ff067887 */ /* 0x000fe20008000000 */
[----:B------:R-:W-:Y:S01]  /*3b00*/  LOP3.LUT R9, R9, R0, RZ, 0x3c, !PT ;  /* 0x0000000009097212 */ /* 0x000fe200078e3cff */
[----:B------:R-:W-:Y:S01]  /*3b10*/  USEL UR31, UR4, URZ, UP0 ;  /* 0x000000ff041f7287 */ /* 0x000fe20008000000 */
[----:B------:R1:W-:Y:S03]  /*3b20*/  UTCBAR [UR5], URZ ;  /* 0x000000ff050073e9 */ /* 0x0003e600080000ff */
[----:B------:R-:W-:Y:S01]  /*3b30*/  LOP3.LUT R11, R11, UR6, RZ, 0x3c, !PT ;  /* 0x000000060b0b7c12 */ /* 0x000fe2000f8e3cff */
[----:B------:R-:W-:Y:S07]  /*3b40*/  @P1 BRA `(.L_x_68) ;  /* 0xfffffff800a01947 */ /* 0x000fee000383ffff */
[----:B------:R-:W2:Y:S01]  /*3b50*/  S2UR UR8, SR_CgaCtaId ;  /* 0x00000000000879c3 */ /* 0x000ea20000008800 */
[----:B------:R-:W-:Y:S01]  /*3b60*/  ELECT P0, URZ, PT ;  /* 0x0000000000ff782f */ /* 0x000fe20003800000 */
[----:B------:R-:W-:Y:S01]  /*3b70*/  IMAD.MOV.U32 R0, RZ, RZ, 0x1 ;  /* 0x00000001ff007424 */ /* 0x000fe200078e00ff */
[----:B------:R-:W-:Y:S01]  /*3b80*/  UIADD3 UR26, UPT, UPT, UR26, 0xd0, URZ ;  /* 0x000000d01a1a7890 */ /* 0x000fe2000fffe0ff */
[----:B------:R-:W-:Y:S01]  /*3b90*/  SHF.L.U32 R3, R11, 0x1f, RZ ;  /* 0x0000001f0b037819 */ /* 0x000fe200000006ff */
[----:B------:R-:W-:-:S03]  /*3ba0*/  UMOV UR4, 0x40 ;  /* 0x0000004000047882 */ /* 0x000fc60000000000 */
[----:B------:R-:W-:Y:S01]  /*3bb0*/  UVIRTCOUNT.DEALLOC.SMPOOL 0x80 ;  /* 0x000000800000784c */ /* 0x000fe20000000000 */
[----:B--2---:R-:W-:Y:S02]  /*3bc0*/  ULEA UR8, UR8, UR4, 0x18 ;  /* 0x0000000408087291 */ /* 0x004fe4000f8ec0ff */
[----:B------:R-:W-:-:S07]  /*3bd0*/  ULEA UR4, UR31, UR26, 0x3 ;  /* 0x0000001a1f047291 */ /* 0x000fce000f8e18ff */
[----:B------:R2:W-:Y:S02]  /*3be0*/  @P0 STS.U8 [UR8+0x1c], R0 ;  /* 0x00001c00ff000988 */ /* 0x0005e40008000008 */
[----:B------:R-:W4:Y:S02]  /*3bf0*/  SYNCS.PHASECHK.TRANS64.TRYWAIT P0, [UR4], R3 ;  /* 0x00000003ff0075a7 */ /* 0x000f240008001104 */
[----:B--2-4-:R-:W-:Y:S05]  /*3c00*/  @!P0 BRA `(.L_x_69) ;  /* 0x0000005400748947 */ /* 0x014fea0003800000 */
.L_x_138:
[----:B------:R-:W-:-:S04]  /*3c10*/  UIADD3 UR4, UPT, UPT, UR31, 0x1, URZ ;  /* 0x000000011f047890 */ /* 0x000fc8000fffe0ff */
[----:B------:R-:W-:-:S04]  /*3c20*/  UISETP.NE.AND UP0, UPT, UR4, 0x4, UPT ;  /* 0x000000040400788c */ /* 0x000fc8000bf05270 */
[----:B------:R-:W-:Y:S02]  /*3c30*/  USEL UR6, URZ, 0x1, UP0 ;  /* 0x00000001ff067887 */ /* 0x000fe40008000000 */
[----:B------:R-:W-:-:S04]  /*3c40*/  USEL UR4, UR4, URZ, UP0 ;  /* 0x000000ff04047287 */ /* 0x000fc80008000000 */
[----:B-1----:R-:W-:Y:S01]  /*3c50*/  ULEA UR5, UR4, UR26, 0x3 ;  /* 0x0000001a04057291 */ /* 0x002fe2000f8e18ff */
[----:B------:R-:W-:-:S04]  /*3c60*/  LOP3.LUT R2, R11, UR6, RZ, 0x3c, !PT ;  /* 0x000000060b027c12 */ /* 0x000fc8000f8e3cff */
[----:B--2---:R-:W-:-:S04]  /*3c70*/  SHF.L.U32 R3, R2, 0x1f, RZ ;  /* 0x0000001f02037819 */ /* 0x004fc800000006ff */
[----:B------:R-:W1:Y:S02]  /*3c80*/  SYNCS.PHASECHK.TRANS64.TRYWAIT P0, [UR5], R3 ;  /* 0x00000003ff0075a7 */ /* 0x000e640008001105 */
[----:B-1----:R-:W-:Y:S05]  /*3c90*/  @!P0 BRA `(.L_x_70) ;  /* 0x0000005400688947 */ /* 0x002fea0003800000 */
.L_x_140:
        /* <DEDUP_REMOVED lines=9> */
.L_x_142:
[----:B------:R-:W-:-:S04]  /*3d30*/  UIADD3 UR4, UPT, UPT, UR4, 0x1, URZ ;  /* 0x0000000104047890 */ /* 0x000fc8000fffe0ff */
[----:B------:R-:W-:-:S04]  /*3d40*/  UISETP.NE.AND UP0, UPT, UR4, 0x4, UPT ;  /* 0x000000040400788c */ /* 0x000fc8000bf05270 */
[----:B------:R-:W-:Y:S02]  /*3d50*/  USEL UR5, URZ, 0x1, UP0 ;  /* 0x00000001ff057887 */ /* 0x000fe40008000000 */
[----:B------:R-:W-:-:S04]  /*3d60*/  USEL UR4, UR4, URZ, UP0 ;  /* 0x000000ff04047287 */ /* 0x000fc80008000000 */
[----:B------:R-:W-:Y:S01]  /*3d70*/  ULEA UR4, UR4, UR26, 0x3 ;  /* 0x0000001a04047291 */ /* 0x000fe2000f8e18ff */
[----:B-1----:R-:W-:-:S04]  /*3d80*/  LOP3.LUT R3, R2, UR5, RZ, 0x3c, !PT ;  /* 0x0000000502037c12 */ /* 0x002fc8000f8e3cff */
[----:B------:R-:W-:-:S04]  /*3d90*/  SHF.L.U32 R3, R3, 0x1f, RZ ;  /* 0x0000001f03037819 */ /* 0x000fc800000006ff */
[----:B------:R-:W1:Y:S02]  /*3da0*/  SYNCS.PHASECHK.TRANS64.TRYWAIT P0, [UR4], R3 ;  /* 0x00000003ff0075a7 */ /* 0x000e640008001104 */
[----:B-1----:R-:W-:Y:S05]  /*3db0*/  @!P0 BRA `(.L_x_72) ;  /* 0x0000005400508947 */ /* 0x002fea0003800000 */
.L_x_144:
[----:B------:R-:W-:Y:S01]  /*3dc0*/  NOP ;  /* 0x0000000000007918 */ /* 0x000fe20000000000 */
[----:B-1----:R-:W1:Y:S01]  /*3dd0*/  LDS R0, [UR8+0x14] ;  /* 0x00001408ff007984 */ /* 0x002e620008000800 */
[----:B------:R-:W-:Y:S01]  /*3de0*/  ULOP3.LUT UR4, UR42, 0xffff, URZ, 0xc0, !UPT ;  /* 0x0000ffff2a047892 */ /* 0x000fe2000f8ec0ff */
[----:B------:R-:W-:Y:S01]  /*3df0*/  UMOV UR5, 0xffff ;  /* 0x0000ffff00057882 */ /* 0x000fe20000000000 */
[----:B------:R-:W-:Y:S02]  /*3e00*/  UMOV UR6, 0x1 ;  /* 0x0000000100067882 */ /* 0x000fe40000000000 */
[----:B------:R-:W-:-:S04]  /*3e10*/  USHF.R.U32.HI UR4, URZ, 0x5, UR4 ;  /* 0x00000005ff047899 */ /* 0x000fc80008011604 */
[----:B------:R-:W-:Y:S02]  /*3e20*/  USHF.L.U32 UR5, UR5, UR4, URZ ;  /* 0x0000000405057299 */ /* 0x000fe400080006ff */
[----:B------:R-:W-:-:S04]  /*3e30*/  USHF.L.U32 UR4, UR6, UR4, URZ ;  /* 0x0000000406047299 */ /* 0x000fc800080006ff */
[----:B-1----:R-:W-:-:S04]  /*3e40*/  LOP3.LUT R0, R0, UR5, RZ, 0xc0, !PT ;  /* 0x0000000500007c12 */ /* 0x002fc8000f8ec0ff */
[----:B------:R-:W-:-:S13]  /*3e50*/  ISETP.NE.AND P0, PT, R0, UR5, PT ;  /* 0x0000000500007c0c */ /* 0x000fda000bf05270 */
[----:B------:R-:W-:Y:S05]  /*3e60*/  @P0 BRA `(.L_x_73) ;  /* 0x0000000000580947 */ /* 0x000fea0003800000 */
[----:B------:R-:W1:Y:S02]  /*3e70*/  LDS R0, [UR8+0x18] ;  /* 0x00001808ff007984 */ /* 0x000e640008000800 */
[----:B-1----:R-:W-:-:S04]  /*3e80*/  LOP3.LUT R0, R0, UR4, RZ, 0xc0, !PT ;  /* 0x0000000400007c12 */ /* 0x002fc8000f8ec0ff */
[----:B------:R-:W-:-:S13]  /*3e90*/  ISETP.NE.AND P0, PT, R0, UR4, PT ;  /* 0x0000000400007c0c */ /* 0x000fda000bf05270 */
[----:B------:R-:W-:Y:S05]  /*3ea0*/  @P0 BRA `(.L_x_74) ;  /* 0x00000000003c0947 */ /* 0x000fea0003800000 */
[----:B------:R-:W1:Y:S01]  /*3eb0*/  S2R R2, SR_LANEID ;  /* 0x0000000000027919 */ /* 0x000e620000000000 */
[----:B------:R-:W-:Y:S01]  /*3ec0*/  ULOP3.LUT UR5, URZ, UR5, URZ, 0x33, !UPT ;  /* 0x00000005ff057292 */ /* 0x000fe2000f8e33ff */
[----:B------:R-:W-:Y:S01]  /*3ed0*/  LOP3.LUT R4, RZ, UR4, RZ, 0x33, !PT ;  /* 0x00000004ff047c12 */ /* 0x000fe2000f8e33ff */
[----:B------:R-:W-:Y:S02]  /*3ee0*/  VOTEU.ANY UR4, UPT, PT ;  /* 0x0000000000047886 */ /* 0x000fe400038e0100 */
[----:B------:R-:W-:Y:S01]  /*3ef0*/  UFLO.U32 UR4, UR4 ;  /* 0x00000004000472bd */ /* 0x000fe200080e0000 */
[----:B------:R-:W2:Y:S01]  /*3f00*/  REDUX UR6, R4 ;  /* 0x00000000040673c4 */ /* 0x000ea20000000000 */
[----:B------:R-:W-:-:S06]  /*3f10*/  IMAD.U32 R0, RZ, RZ, UR5 ;  /* 0x00000005ff007e24 */ /* 0x000fcc000f8e00ff */
[----:B------:R4:W-:Y:S01]  /*3f20*/  UTCATOMSWS.AND URZ, UR5 ;  /* 0x0000000500ff79e3 */ /* 0x0009e20008000000 */
[----:B------:R-:W3:Y:S01]  /*3f30*/  REDUX UR7, R0 ;  /* 0x00000000000773c4 */ /* 0x000ee20000000000 */
[----:B-1----:R-:W-:Y:S01]  /*3f40*/  ISETP.EQ.U32.AND P0, PT, R2, UR4, PT ;  /* 0x0000000402007c0c */ /* 0x002fe2000bf02070 */
[----:B--2---:R-:W-:Y:S01]  /*3f50*/  IMAD.U32 R2, RZ, RZ, UR6 ;  /* 0x00000006ff027e24 */ /* 0x004fe2000f8e00ff */
[----:B---3--:R-:W-:-:S11]  /*3f60*/  MOV R3, UR7 ;  /* 0x0000000700037c02 */ /* 0x008fd60008000f00 */
[----:B------:R4:W-:Y:S04]  /*3f70*/  @P0 ATOMS.AND RZ, [UR8+0x14], R3 ;  /* 0x00001403ffff098c */ /* 0x0009e8000a800008 */
[----:B------:R4:W-:Y:S01]  /*3f80*/  @P0 ATOMS.AND RZ, [UR8+0x18], R2 ;  /* 0x00001802ffff098c */ /* 0x0009e2000a800008 */
[----:B------:R-:W-:Y:S05]  /*3f90*/  BRA `(.L_x_75) ;  /* 0x0000000000147947 */ /* 0x000fea0003800000 */
.L_x_74:
[----:B------:R-:W-:Y:S02]  /*3fa0*/  MOV R2, 0x3fc0 ;  /* 0x00003fc000027802 */ /* 0x000fe40000000f00 */
[----:B---3-5:R-:W-:Y:S05]  /*3fb0*/  CALL.REL.NOINC `($__internal_0_$__cuda_sm10x_tcgen05_guardrail_trap_col_being_dealloced_not_returned_by_alloc) ;  /* 0x0000005400ac7944 */ /* 0x028fea0003c00000 */
[----:B------:R-:W-:Y:S05]  /*3fc0*/  BRA `(.L_x_75) ;  /* 0x0000000000087947 */ /* 0x000fea0003800000 */
.L_x_73:
[----:B------:R-:W-:Y:S02]  /*3fd0*/  MOV R2, 0x3ff0 ;  /* 0x00003ff000027802 */ /* 0x000fe40000000f00 */
[----:B---3-5:R-:W-:Y:S05]  /*3fe0*/  CALL.REL.NOINC `($__internal_2_$__cuda_sm10x_tcgen05_guardrail_trap_unallocated_columns_being_dealloced) ;  /* 0x0000005400b87944 */ /* 0x028fea0003c00000 */
.L_x_75:
[----:B------:R-:W-:Y:S01]  /*3ff0*/  NOP ;  /* 0x0000000000007918 */ /* 0x000fe20000000000 */
[----:B----4-:R-:W-:Y:S05]  /*4000*/  EXIT ;  /* 0x000000000000794d */ /* 0x010fea0003800000 */
.L_x_57:
[----:B------:R-:W-:-:S09]  /*4010*/  UISETP.NE.OR UP0, UPT, UR17, 0x3, !UP3 ;  /* 0x000000031100788c */ /* 0x000fd2000df05670 */
[----:B------:R-:W-:Y:S05]  /*4020*/  BRA.U UP0, `(.L_x_76) ;  /* 0x0000000d00807547 */ /* 0x000fea000b800000 */
[----:B------:R-:W1:Y:S01]  /*4030*/  LDCU UR32, c[0x0][0x370] ;  /* 0x00006e00ff2077ac */ /* 0x000e620008000800 */
[----:B------:R-:W2:Y:S01]  /*4040*/  LDC.64 R16, c[0x0][0x348] ;  /* 0x0000d200ff107b82 */ /* 0x000ea20000000a00 */
[----:B------:R-:W-:Y:S02]  /*4050*/  HFMA2 R13, -RZ, RZ, 0, 0 ;  /* 0x00000000ff0d7431 */ /* 0x000fe400000001ff */
[----:B------:R-:W-:Y:S01]  /*4060*/  IMAD.MOV.U32 R15, RZ, RZ, 0x1 ;  /* 0x00000001ff0f7424 */ /* 0x000fe200078e00ff */
[----:B------:R-:W1:Y:S01]  /*4070*/  LDCU.128 UR28, c[0x0][0xb10] ;  /* 0x00016200ff1c77ac */ /* 0x000e620008000c00 */
[----:B------:R-:W-:Y:S01]  /*4080*/  IMAD.MOV.U32 R14, RZ, RZ, RZ ;  /* 0x000000ffff0e7224 */ /* 0x000fe200078e00ff */
[----:B------:R-:W-:Y:S01]  /*4090*/  MOV R7, 0x2000 ;  /* 0x0000200000077802 */ /* 0x000fe20000000f00 */
[----:B------:R-:W3:Y:S01]  /*40a0*/  LDCU UR27, c[0x0][0x374] ;  /* 0x00006e80ff1b77ac */ /* 0x000ee20008000800 */
[----:B------:R-:W4:Y:S01]  /*40b0*/  LDC.64 R2, c[0x0][0x888] ;  /* 0x00022200ff027b82 */ /* 0x000f220000000a00 */
[----:B------:R-:W3:Y:S01]  /*40c0*/  LDCU UR15, c[0x0][0xb0c] ;  /* 0x00016180ff0f77ac */ /* 0x000ee20008000800 */
[----:B------:R-:W2:Y:S06]  /*40d0*/  LDCU UR38, c[0x0][0xb20] ;  /* 0x00016400ff2677ac */ /* 0x000eac0008000800 */
[----:B------:R-:W4:Y:S01]  /*40e0*/  LDC.64 R4, c[0x0][0x890] ;  /* 0x00022400ff047b82 */ /* 0x000f220000000a00 */
[----:B------:R-:W2:Y:S01]  /*40f0*/  LDCU UR4, c[0x0][0xb30] ;  /* 0x00016600ff0477ac */ /* 0x000ea20008000800 */
[----:B------:R-:W-:Y:S01]  /*4100*/  UMOV UR21, 0x400 ;  /* 0x0000040000157882 */ /* 0x000fe20000000000 */
[----:B-1----:R-:W-:-:S02]  /*4110*/  UIMAD.WIDE.U32 UR6, UR32, UR28, URZ ;  /* 0x0000001c200672a5 */ /* 0x002fc4000f8e00ff */
[----:B---3--:R-:W-:Y:S02]  /*4120*/  UIMAD.WIDE.U32 UR8, UR27, UR31, URZ ;  /* 0x0000001f1b0872a5 */ /* 0x008fe4000f8e00ff */
[----:B------:R-:W-:Y:S02]  /*4130*/  ULEA UR21, UR45, UR21, 0x18 ;  /* 0x000000152d157291 */ /* 0x000fe4000f8ec0ff */
[----:B------:R-:W-:Y:S02]  /*4140*/  UPLOP3.LUT UP3, UPT, UPT, UPT, UPT, 0x40, 0x4 ;  /* 0x000000000004789c */ /* 0x000fe40003f6e870 */
[----:B------:R-:W-:Y:S01]  /*4150*/  UIADD3 UR33, UPT, UPT, UR21, 0x68, URZ ;  /* 0x0000006815217890 */ /* 0x000fe2000fffe0ff */
[----:B------:R-:W-:Y:S01]  /*4160*/  UMOV UR6, UR7 ;  /* 0x0000000700067c82 */ /* 0x000fe20008000000 */
[----:B------:R-:W-:Y:S01]  /*4170*/  UMOV UR34, UR9 ;  /* 0x0000000900227c82 */ /* 0x000fe20008000000 */
[----:B------:R-:W-:Y:S02]  /*4180*/  UISETP.GE.AND UP0, UPT, UR42, 0x1, UPT ;  /* 0x000000012a00788c */ /* 0x000fe4000bf06270 */
[----:B------:R-:W-:Y:S01]  /*4190*/  UISETP.NE.AND UP4, UPT, UR42, 0x1, UPT ;  /* 0x000000012a00788c */ /* 0x000fe2000bf85270 */
[----:B------:R-:W1:Y:S01]  /*41a0*/  LDCU.64 UR22, c[0x0][0xb28] ;  /* 0x00016500ff1677ac */ /* 0x000e620008000a00 */
[----:B------:R-:W-:-:S02]  /*41b0*/  UISETP.NE.AND UP6, UPT, UR15, 0x1, UPT ;  /* 0x000000010f00788c */ /* 0x000fc4000bfc5270 */
[----:B------:R-:W-:Y:S02]  /*41c0*/  UISETP.NE.AND UP5, UPT, UR30, 0x1, UPT ;  /* 0x000000011e00788c */ /* 0x000fe4000bfa5270 */
[----:B------:R-:W-:Y:S02]  /*41d0*/  UIADD3 UR17, UPT, UPT, UR21, 0x60, URZ ;  /* 0x0000006015117890 */ /* 0x000fe4000fffe0ff */
[----:B------:R-:W-:Y:S02]  /*41e0*/  UPRMT UR33, UR45, 0x654, UR33 ;  /* 0x000006542d217896 */ /* 0x000fe40008000021 */
[----:B------:R-:W-:Y:S02]  /*41f0*/  USHF.R.U32.HI UR35, URZ, UR29, UR6 ;  /* 0x0000001dff237299 */ /* 0x000fe40008011606 */
[----:B--2---:R-:W-:Y:S02]  /*4200*/  USHF.R.U32.HI UR34, URZ, UR38, UR34 ;  /* 0x00000026ff227299 */ /* 0x004fe40008011622 */
[----:B------:R-:W-:-:S11]  /*4210*/  UISETP.NE.AND UP2, UPT, UR4, 0x1, UPT ;  /* 0x000000010400788c */ /* 0x000fd6000bf45270 */
.L_x_85:
[C---:B------:R-:W-:Y:S02]  /*4220*/  LEA R12, R14.reuse, UR21, 0x3 ;  /* 0x000000150e0c7c11 */ /* 0x040fe4000f8e18ff */
[----:B------:R-:W-:Y:S02]  /*4230*/  SHF.L.U32 R9, R13, 0x1f, RZ ;  /* 0x0000001f0d097819 */ /* 0x000fe400000006ff */
[----:B------:R-:W-:Y:S02]  /*4240*/  LEA R10, R14, UR21, 0x4 ;  /* 0x000000150e0a7c11 */ /* 0x000fe4000f8e20ff */
[----:B--2---:R-:W2:Y:S02]  /*4250*/  SYNCS.PHASECHK.TRANS64.TRYWAIT P0, [R12+URZ+0x90], R9 ;  /* 0x000090090c0075a7 */ /* 0x004ea400080011ff */
[----:B--2---:R-:W-:Y:S05]  /*4260*/  @!P0 BRA `(.L_x_77) ;  /* 0x00000050003c8947 */ /* 0x004fea0003800000 */
.L_x_145:
[----:B--2---:R-:W2:Y:S01]  /*4270*/  LDS.128 R8, [R10+0x120] ;  /* 0x000120000a087984 */ /* 0x004ea20000000c00 */
[----:B------:R-:W-:Y:S01]  /*4280*/  UISETP.GE.AND UP0, UPT, UR42, 0x1, UPT ;  /* 0x000000012a00788c */ /* 0x000fe2000bf06270 */
[----:B------:R-:W-:Y:S01]  /*4290*/  @!PT LDS RZ, [RZ] ;  /* 0x00000000fffff984 */ /* 0x000fe20000000800 */
[----:B------:R-:W-:Y:S01]  /*42a0*/  @!PT LDS RZ, [RZ] ;  /* 0x00000000fffff984 */ /* 0x000fe20000000800 */
[----:B------:R-:W-:Y:S01]  /*42b0*/  @!PT LDS RZ, [RZ] ;  /* 0x00000000fffff984 */ /* 0x000fe20000000800 */
[----:B------:R-:W-:Y:S01]  /*42c0*/  @!PT LDS RZ, [RZ] ;  /* 0x00000000fffff984 */ /* 0x000fe20000000800 */
[----:B------:R3:W-:Y:S06]  /*42d0*/  MEMBAR.ALL.CTA ;  /* 0x0000000000007992 */ /* 0x0007ec0000008000 */
[----:B---3--:R-:W3:Y:S01]  /*42e0*/  FENCE.VIEW.ASYNC.S ;  /* 0x00000000000073c6 */ /* 0x008ee20000000000 */
[----:B--2---:R-:W-:Y:S11]  /*42f0*/  LOP3.LUT P0, RZ, R10, 0x1, RZ, 0xc0, !PT ;  /* 0x000000010aff7812 */ /* 0x004ff6000780c0ff */
[----:B------:R-:W-:Y:S02]  /*4300*/  @!UPT UIADD3 URZ, UPT, UPT, URZ, URZ, URZ ;  /* 0x000000fffffff290 */ /* 0x000fe4000fffe0ff */
[----:B---3--:R-:W-:Y:S01]  /*4310*/  VOTEU.ANY UP1, P0 ;  /* 0x0000000000ff7886 */ /* 0x008fe20000020100 */
[----:B------:R-:W-:Y:S11]  /*4320*/  PLOP3.LUT P0, PT, PT, PT, UP1, 0x80, 0x8 ;  /* 0x000000000008781c */ /* 0x000ff60003f0f018 */
[----:B------:R-:W-:Y:S02]  /*4330*/  @!UPT UIADD3 URZ, UPT, UPT, URZ, URZ, URZ ;  /* 0x000000fffffff290 */ /* 0x000fe4000fffe0ff */
[----:B------:R-:W-:Y:S02]  /*4340*/  @P0 SHF.R.U32.HI R0, RZ, 0x10, R9 ;  /* 0x00000010ff000819 */ /* 0x000fe40000011609 */
[----:B------:R-:W-:Y:S02]  /*4350*/  @P0 MOV R6, R8 ;  /* 0x0000000800060202 */ /* 0x000fe40000000f00 */
[----:B------:R-:W-:Y:S01]  /*4360*/  @P0 R2UR UR4, R0 ;  /* 0x00000000000402ca */ /* 0x000fe200000e0000 */
[----:B------:R-:W-:Y:S01]  /*4370*/  VIADD R0, R12, 0xa0 ;  /* 0x000000a00c007836 */ /* 0x000fe20000000000 */
[----:B------:R-:W-:Y:S02]  /*4380*/  @P0 LOP3.LUT R8, R9, 0xffff, RZ, 0xc0, !PT ;  /* 0x0000ffff09080812 */ /* 0x000fe400078ec0ff */
[----:B------:R-:W-:Y:S02]  /*4390*/  @P0 R2UR UR6, R6 ;  /* 0x00000000060602ca */ /* 0x000fe400000e0000 */
[----:B------:R-:W-:Y:S02]  /*43a0*/  PRMT R0, RZ, 0x654, R0 ;  /* 0x00000654ff007816 */ /* 0x000fe40000000000 */
[----:B------:R-:W-:Y:S02]  /*43b0*/  @P0 R2UR UR5, R8 ;  /* 0x00000000080502ca */ /* 0x000fe400000e0000 */
[----:B------:R2:W-:Y:S03]  /*43c0*/  SYNCS.ARRIVE.TRANS64.RED.A1T0 RZ, [R0+URZ], RZ ;  /* 0x000000ff00ff79a7 */ /* 0x0005e600081004ff */
[----:B------:R-:W-:Y:S04]  /*43d0*/  @UP1 UMOV UR26, UR4 ;  /* 0x00000004001a1c82 */ /* 0x000fe80008000000 */
[----:B------:R-:W-:Y:S04]  /*43e0*/  @UP1 UMOV UR14, UR6 ;  /* 0x00000006000e1c82 */ /* 0x000fe80008000000 */
[----:B------:R-:W-:Y:S01]  /*43f0*/  @UP1 UMOV UR13, UR5 ;  /* 0x00000005000d1c82 */ /* 0x000fe20008000000 */
[----:B------:R-:W-:Y:S05]  /*4400*/  BRA.U !UP0, `(.L_x_78) ;  /* 0x0000000108a47547 */ /* 0x000fea000b800000 */
[----:B------:R-:W-:Y:S02]  /*4410*/  UIMAD.WIDE.U32 UR8, UR13, UR31, URZ ;  /* 0x0000001f0d0872a5 */ /* 0x000fe4000f8e00ff */
[----:B------:R-:W-:Y:S02]  /*4420*/  UIMAD.WIDE.U32 UR10, UR14, UR28, URZ ;  /* 0x0000001c0e0a72a5 */ /* 0x000fe4000f8e00ff */
[----:B------:R-:W-:Y:S02]  /*4430*/  USEL UR4, UR27, UR34, !UP5 ;  /* 0x000000221b047287 */ /* 0x000fe4000e800000 */
[----:B------:R-:W-:Y:S02]  /*4440*/  USEL UR7, UR32, UR35, !UP6 ;  /* 0x0000002320077287 */ /* 0x000fe4000f000000 */
[----:B-1----:R-:W-:Y:S02]  /*4450*/  UIMAD.WIDE.U32 UR18, UR4, UR22, URZ ;  /* 0x00000016041272a5 */ /* 0x002fe4000f8e00ff */
[----:B------:R-:W-:Y:S01]  /*4460*/  UIMAD.WIDE.U32 UR24, UR7, UR22, URZ ;  /* 0x00000016071872a5 */ /* 0x000fe2000f8e00ff */
[----:B------:R-:W-:Y:S02]  /*4470*/  UMOV UR5, UR9 ;  /* 0x0000000900057c82 */ /* 0x000fe40008000000 */
[----:B------:R-:W-:Y:S03]  /*4480*/  USHF.R.U32.HI UR6, URZ, UR38, UR5 ;  /* 0x00000026ff067299 */ /* 0x000fe60008011605 */
[----:B------:R-:W-:Y:S01]  /*4490*/  UMOV UR5, UR11 ;  /* 0x0000000b00057c82 */ /* 0x000fe20008000000 */
[----:B------:R-:W-:Y:S02]  /*44a0*/  USEL UR6, UR13, UR6, !UP5 ;  /* 0x000000060d067287 */ /* 0x000fe4000e800000 */
[----:B------:R-:W-:Y:S02]  /*44b0*/  USHF.R.U32.HI UR8, URZ, UR29, UR5 ;  /* 0x0000001dff087299 */ /* 0x000fe40008011605 */
[----:B------:R-:W-:Y:S01]  /*44c0*/  UIMAD.WIDE.U32 UR10, UR6, UR22, URZ ;  /* 0x00000016060a72a5 */ /* 0x000fe2000f8e00ff */
[----:B------:R-:W-:Y:S02]  /*44d0*/  UMOV UR5, UR19 ;  /* 0x0000001300057c82 */ /* 0x000fe40008000000 */
[----:B------:R-:W-:Y:S03]  /*44e0*/  @UP4 USHF.R.U32.HI UR4, URZ, UR23, UR5 ;  /* 0x00000017ff044299 */ /* 0x000fe60008011605 */
[----:B------:R-:W-:Y:S01]  /*44f0*/  UMOV UR5, UR25 ;  /* 0x0000001900057c82 */ /* 0x000fe20008000000 */
[----:B------:R-:W-:Y:S02]  /*4500*/  UIMAD UR4, UR42, UR4, URZ ;  /* 0x000000042a0472a4 */ /* 0x000fe4000f8e02ff */
[----:B------:R-:W-:Y:S02]  /*4510*/  @UP4 USHF.R.U32.HI UR7, URZ, UR23, UR5 ;  /* 0x00000017ff074299 */ /* 0x000fe40008011605 */
[----:B------:R-:W-:Y:S02]  /*4520*/  USEL UR5, UR14, UR8, !UP6 ;  /* 0x000000080e057287 */ /* 0x000fe4000f000000 */
[----:B------:R-:W-:Y:S02]  /*4530*/  UIMAD UR8, UR42, UR7, URZ ;  /* 0x000000072a0872a4 */ /* 0x000fe4000f8e02ff */
[----:B------:R-:W-:Y:S03]  /*4540*/  UISETP.GE.AND UP0, UPT, UR6, UR4, UPT ;  /* 0x000000040600728c */ /* 0x000fe6000bf06270 */
[----:B------:R-:W-:Y:S01]  /*4550*/  UMOV UR4, UR11 ;  /* 0x0000000b00047c82 */ /* 0x000fe20008000000 */
[----:B------:R-:W-:Y:S02]  /*4560*/  UISETP.GE.OR UP0, UPT, UR5, UR8, UP0 ;  /* 0x000000080500728c */ /* 0x000fe40008706670 */
[----:B------:R-:W-:Y:S02]  /*4570*/  USHF.R.U32.HI UR4, URZ, UR23, UR4 ;  /* 0x00000017ff047299 */ /* 0x000fe40008011604 */
[----:B------:R-:W-:Y:S02]  /*4580*/  UIMAD.WIDE.U32 UR8, UR5, UR22, URZ ;  /* 0x00000016050872a5 */ /* 0x000fe4000f8e00ff */
[----:B------:R-:W-:Y:S04]  /*4590*/  USEL UR10, UR6, UR4, !UP4 ;  /* 0x00000004060a7287 */ /* 0x000fe8000e000000 */
[----:B------:R-:W-:Y:S01]  /*45a0*/  UIADD3 UR11, UPT, UPT, -UR10, URZ, URZ ;  /* 0x000000ff0a0b7290 */ /* 0x000fe2000fffe1ff */
[----:B------:R-:W-:Y:S02]  /*45b0*/  @!UP0 UMOV UR4, UR9 ;  /* 0x0000000900048c82 */ /* 0x000fe40008000000 */
[----:B------:R-:W-:Y:S02]  /*45c0*/  @!UP0 USHF.R.U32.HI UR4, URZ, UR23, UR4 ;  /* 0x00000017ff048299 */ /* 0x000fe40008011604 */
[----:B------:R-:W-:Y:S02]  /*45d0*/  UIMAD UR8, UR42, UR11, UR6 ;  /* 0x0000000b2a0872a4 */ /* 0x000fe4000f8e0206 */
[----:B------:R-:W-:Y:S04]  /*45e0*/  @!UP0 USEL UR4, UR5, UR4, !UP4 ;  /* 0x0000000405048287 */ /* 0x000fe8000e000000 */
[----:B------:R-:W-:Y:S02]  /*45f0*/  @!UP0 UIMAD UR8, UR7, UR8, UR4 ;  /* 0x00000008070882a4 */ /* 0x000fe4000f8e0204 */
[----:B------:R-:W-:Y:S02]  /*4600*/  @!UP0 UIADD3 UR9, UPT, UPT, UR10, -UR4, URZ ;  /* 0x800000040a098290 */ /* 0x000fe4000fffe0ff */
[----:B------:R-:W-:Y:S02]  /*4610*/  UIADD3 UR4, UPT, UPT, -UR5, URZ, URZ ;  /* 0x000000ff05047290 */ /* 0x000fe4000fffe1ff */
[----:B------:R-:W-:Y:S02]  /*4620*/  UIADD3 UR7, UPT, UPT, -UR6, URZ, URZ ;  /* 0x000000ff06077290 */ /* 0x000fe4000fffe1ff */
[----:B------:R-:W-:Y:S02]  /*4630*/  @!UP0 UIMAD UR6, UR9, UR42, UR5 ;  /* 0x0000002a090682a4 */ /* 0x000fe4000f8e0205 */
[----:B------:R-:W-:Y:S02]  /*4640*/  UIMAD UR14, UR15, UR4, UR14 ;  /* 0x000000040f0e72a4 */ /* 0x000fe4000f8e020e */
[----:B------:R-:W-:Y:S01]  /*4650*/  UIMAD UR13, UR30, UR7, UR13 ;  /* 0x000000071e0d72a4 */ /* 0x000fe2000f8e020d */
[----:B------:R-:W-:Y:S02]  /*4660*/  @!UP0 UMOV UR5, UR8 ;  /* 0x0000000800058c82 */ /* 0x000fe40008000000 */
[----:B------:R-:W-:Y:S02]  /*4670*/  UIMAD UR14, UR5, UR15, UR14 ;  /* 0x0000000f050e72a4 */ /* 0x000fe4000f8e020e */
[----:B------:R-:W-:Y:S11]  /*4680*/  UIMAD UR13, UR6, UR30, UR13 ;  /* 0x0000001e060d72a4 */ /* 0x000ff6000f8e020d */
[----:B------:R-:W-:Y:S01]  /*4690*/  @!UPT UIADD3 URZ, UPT, UPT, URZ, URZ, URZ ;  /* 0x000000fffffff290 */ /* 0x000fe2000fffe0ff */
.L_x_78:
[----:B------:R-:W3:Y:S01]  /*46a0*/  @!UP2 LDCU.128 UR8, c[0x0][0xb10] ;  /* 0x00016200ff08a7ac */ /* 0x000ee20008000c00 */
[C---:B----4-:R-:W-:Y:S02]  /*46b0*/  ISETP.NE.U32.AND P1, PT, R4.reuse, RZ, PT ;  /* 0x000000ff0400720c */ /* 0x050fe40003f25070 */
[----:B------:R-:W-:Y:S02]  /*46c0*/  ISETP.NE.U32.AND P0, PT, R4, RZ, PT ;  /* 0x000000ff0400720c */ /* 0x000fe40003f05070 */
[C---:B------:R-:W-:Y:S02]  /*46d0*/  ISETP.NE.AND.EX P1, PT, R5.reuse, RZ, PT, P1 ;  /* 0x000000ff0500720c */ /* 0x040fe40003f25310 */
[----:B------:R-:W-:Y:S01]  /*46e0*/  ISETP.NE.AND.EX P0, PT, R5, RZ, PT, P0 ;  /* 0x000000ff0500720c */ /* 0x000fe20003f05300 */
[----:B------:R-:W4:Y:S01]  /*46f0*/  @!UP2 LDCU UR5, c[0x0][0xb0c] ;  /* 0x00016180ff05a7ac */ /* 0x000f220008000800 */
[----:B------:R-:W-:Y:S01]  /*4700*/  SHF.L.U32 R9, R15, 0x1f, RZ ;  /* 0x0000001f0f097819 */ /* 0x000fe200000006ff */
[----:B------:R-:W-:Y:S02]  /*4710*/  USHF.L.U32 UR19, UR16, 0x7, URZ ;  /* 0x0000000710137899 */ /* 0x000fe400080006ff */
[----:B------:R-:W-:Y:S02]  /*4720*/  USHF.L.U32 UR18, UR20, 0x7, URZ ;  /* 0x0000000714127899 */ /* 0x000fe400080006ff */
[----:B---3--:R-:W-:Y:S07]  /*4730*/  UIMAD.WIDE.U32 UR6, UR14, UR8, URZ ;  /* 0x000000080e0672a5 */ /* 0x008fee000f8e00ff */
[----:B------:R-:W-:Y:S01]  /*4740*/  @!UP2 UMOV UR4, UR7 ;  /* 0x000000070004ac82 */ /* 0x000fe20008000000 */
[----:B----4-:R-:W-:Y:S02]  /*4750*/  @!UP2 UISETP.NE.AND UP0, UPT, UR5, 0x1, UPT ;  /* 0x000000010500a88c */ /* 0x010fe4000bf05270 */
[----:B------:R-:W-:Y:S02]  /*4760*/  @!UP2 USHF.R.U32.HI UR4, URZ, UR9, UR4 ;  /* 0x00000009ff04a299 */ /* 0x000fe40008011604 */
[----:B------:R-:W-:Y:S02]  /*4770*/  UIMAD.WIDE.U32 UR6, UR13, UR11, URZ ;  /* 0x0000000b0d0672a5 */ /* 0x000fe4000f8e00ff */
[----:B------:R-:W-:Y:S02]  /*4780*/  @!UP2 USEL UR8, UR14, UR4, !UP0 ;  /* 0x000000040e08a287 */ /* 0x000fe4000c000000 */
[----:B------:R-:W-:Y:S03]  /*4790*/  @!UP2 UISETP.NE.AND UP0, UPT, UR10, 0x1, UPT ;  /* 0x000000010a00a88c */ /* 0x000fe6000bf05270 */
[----:B------:R-:W-:Y:S02]  /*47a0*/  @!UP2 UMOV UR6, UR7 ;  /* 0x000000070006ac82 */ /* 0x000fe40008000000 */
[----:B------:R-:W3:Y:S02]  /*47b0*/  @!UP2 LDCU UR4, c[0x0][0xb20] ;  /* 0x00016400ff04a7ac */ /* 0x000ee40008000800 */
[----:B---3--:R-:W-:Y:S04]  /*47c0*/  @!UP2 USHF.R.U32.HI UR6, URZ, UR4, UR6 ;  /* 0x00000004ff06a299 */ /* 0x008fe80008011606 */
[----:B------:R-:W-:Y:S04]  /*47d0*/  @!UP2 USEL UR6, UR13, UR6, !UP0 ;  /* 0x000000060d06a287 */ /* 0x000fe8000c000000 */
[----:B------:R-:W-:Y:S02]  /*47e0*/  @!UP2 UIADD3 UR4, UPT, UPT, -UR8, UR6, URZ ;  /* 0x000000060804a290 */ /* 0x000fe4000fffe1ff */
[----:B------:R-:W-:Y:S02]  /*47f0*/  @!UP2 UIADD3 UR6, UPT, UPT, UR8, -UR6, URZ ;  /* 0x800000060806a290 */ /* 0x000fe4000fffe0ff */
[----:B------:R-:W-:Y:S02]  /*4800*/  @!UP2 UIMAD UR14, UR4, UR5, UR14 ;  /* 0x00000005040ea2a4 */ /* 0x000fe4000f8e020e */
[----:B------:R-:W-:Y:S01]  /*4810*/  @!UP2 UIMAD UR13, UR6, UR10, UR13 ;  /* 0x0000000a060da2a4 */ /* 0x000fe2000f8e020d */
[----:B------:R-:W-:Y:S11]  /*4820*/  BRA.U UP3, `(.L_x_79) ;  /* 0x0000000103107547 */ /* 0x000ff6000b800000 */
[----:B--2---:R-:W-:Y:S04]  /*4830*/  MOV R0, UR37 ;  /* 0x0000002500007c02 */ /* 0x004fe80008000f00 */
[----:B------:R-:W-:Y:S04]  /*4840*/  SHF.L.U32 R11, R0, 0x1f, RZ ;  /* 0x0000001f000b7819 */ /* 0x000fe800000006ff */
[----:B------:R-:W2:Y:S02]  /*4850*/  SYNCS.PHASECHK.TRANS64.TRYWAIT P2, [UR21+0x88], R11 ;  /* 0x0000880bff0075a7 */ /* 0x000ea40008041115 */
[----:B--2---:R-:W-:Y:S05]  /*4860*/  @!P2 BRA `(.L_x_80) ;  /* 0x0000004800d0a947 */ /* 0x004fea0003800000 */
.L_x_79:
[----:B------:R-:W-:Y:S05]  /*4870*/  @!P1 BRA `(.L_x_81) ;  /* 0x0000000000309947 */ /* 0x000fea0003800000 */
[----:B------:R-:W-:Y:S01]  /*4880*/  ISETP.NE.U32.AND P1, PT, R2, RZ, PT ;  /* 0x000000ff0200720c */ /* 0x000fe20003f25070 */
[----:B------:R-:W3:Y:S01]  /*4890*/  LDCU.64 UR4, c[0x0][0x358] ;  /* 0x00006b00ff0477ac */ /* 0x000ee20008000a00 */
[----:B------:R-:W-:Y:S02]  /*48a0*/  IMAD.MOV.U32 R145, RZ, RZ, 0x1 ;  /* 0x00000001ff917424 */ /* 0x000fe400078e00ff */
[----:B------:R-:W-:Y:S11]  /*48b0*/  ISETP.NE.AND.EX P1, PT, R3, RZ, PT, P1 ;  /* 0x000000ff0300720c */ /* 0x000ff60003f25310 */
[----:B------:R-:W-:Y:S02]  /*48c0*/  @!UPT UIADD3 URZ, UPT, UPT, URZ, URZ, URZ ;  /* 0x000000fffffff290 */ /* 0x000fe4000fffe0ff */
[----:B--2---:R-:W2:Y:S01]  /*48d0*/  @P1 LDC.64 R10, c[0x0][0x888] ;  /* 0x00022200ff0a1b82 */ /* 0x004ea20000000a00 */
[----:B------:R-:W-:Y:S04]  /*48e0*/  @P1 IMAD R0, R4, UR36, RZ ;  /* 0x0000002404001c24 */ /* 0x000fe8000f8e02ff */
[----:B--2---:R-:W-:Y:S04]  /*48f0*/  @P1 IMAD.WIDE R10, R0, 0x4, R10 ;  /* 0x00000004000a1825 */ /* 0x004fe800078e020a */
[----:B------:R-:W-:Y:S01]  /*4900*/  HFMA2 R0, -RZ, RZ, 0, 5.9604644775390625e-08 ;  /* 0x00000001ff007431 */ /* 0x000fe200000001ff */
[----:B---3-5:R3:W5:Y:S04]  /*4910*/  @P1 LDG.E R72, desc[UR4][R10.64] ;  /* 0x000000040a481981 */ /* 0x028768000c1e1900 */
[----:B------:R-:W-:Y:S01]  /*4920*/  @!P1 PRMT R145, R0, 0x7610, R145 ;  /* 0x0000761000919816 */ /* 0x000fe20000000091 */
[----:B---3--:R-:W4:Y:S06]  /*4930*/  @!P1 LDC R72, c[0x0][0x880] ;  /* 0x00022000ff489b82 */ /* 0x008f2c0000000800 */
.L_x_81:
[----:B----45:R-:W-:Y:S01]  /*4940*/  @!P0 ISETP.EQ.AND P1, PT, R72, RZ, PT ;  /* 0x000000ff4800820c */ /* 0x030fe20003f22270 */
[----:B------:R-:W-:Y:S01]  /*4950*/  @!UPT UIADD3 URZ, UPT, UPT, URZ, URZ, URZ ;  /* 0x000000fffffff290 */ /* 0x000fe2000fffe0ff */
[----:B------:R-:W-:Y:S11]  /*4960*/  @!P0 BRA `(.L_x_82) ;  /* 0x0000000000188947 */ /* 0x000ff60003800000 */
[----:B------:R-:W-:Y:S02]  /*4970*/  LOP3.LUT P0, RZ, R145, 0xff, RZ, 0xc0, !PT ;  /* 0x000000ff91ff7812 */ /* 0x000fe4000780c0ff */
[----:B------:R-:W-:Y:S04]  /*4980*/  ISETP.NE.U32.AND P1, PT, R2, RZ, PT ;  /* 0x000000ff0200720c */ /* 0x000fe80003f25070 */
[----:B------:R-:W-:Y:S04]  /*4990*/  ISETP.NE.AND.EX P1, PT, R3, RZ, PT, P1 ;  /* 0x000000ff0300720c */ /* 0x000fe80003f25310 */
[----:B------:R-:W-:Y:S03]  /*49a0*/  PLOP3.LUT P1, PT, P1, PT, PT, 0x8, 0x80 ;  /* 0x000000000080781c */ /* 0x000fe60000f2e170 */
[----:B------:R-:W-:Y:S11]  /*49b0*/  @P0 ISETP.EQ.AND P1, PT, R72, RZ, PT ;  /* 0x000000ff4800020c */ /* 0x000ff60003f22270 */
[----:B------:R-:W-:Y:S02]  /*49c0*/  @!UPT UIADD3 URZ, UPT, UPT, URZ, URZ, URZ ;  /* 0x000000fffffff290 */ /* 0x000fe4000fffe0ff */
.L_x_82:
[----:B------:R-:W3:Y:S01]  /*49d0*/  SYNCS.PHASECHK.TRANS64.TRYWAIT P2, [UR21+0x70], R9 ;  /* 0x00007009ff0075a7 */ /* 0x000ee20008041115 */
[----:B------:R-:W-:Y:S04]  /*49e0*/  ELECT P0, URZ, PT ;  /* 0x0000000000ff782f */ /* 0x000fe80003800000 */
[----:B------:R-:W-:Y:S11]  /*49f0*/  PLOP3.LUT P1, PT, P1, P0, PT, 0xf2, 0x2f ;  /* 0x00000000002f781c */ /* 0x000ff60000f21e72 */
[----:B------:R-:W-:Y:S02]  /*4a00*/  @!UPT UIADD3 URZ, UPT, UPT, URZ, URZ, URZ ;  /* 0x000000fffffff290 */ /* 0x000fe4000fffe0ff */
[----:B------:R-:W-:Y:S05]  /*4a10*/  @!P1 IADD3 R8, P0, PT, R16, 0x580, RZ ;  /* 0x0000058010089810 */ /* 0x000fea0007f1e0ff */
[----:B------:R-:W-:Y:S01]  /*4a20*/  @!P1 IMAD.X R6, RZ, RZ, R17, P0 ;  /* 0x000000ffff069224 */ /* 0x000fe200000e0611 */
[----:B---3--:R-:W-:Y:S07]  /*4a30*/  @!P2 BRA `(.L_x_83) ;  /* 0x000000480074a947 */ /* 0x008fee0003800000 */
.L_x_148:
[----:B------:R-:W-:Y:S01]  /*4a40*/  @!P1 R2UR UR5, R8 ;  /* 0x00000000080592ca */ /* 0x000fe200000e0000 */
[----:B------:R-:W-:Y:S01]  /*4a50*/  VOTEU.ALL UP0, P1 ;  /* 0x0000000000ff7886 */ /* 0x000fe20000800000 */
[----:B------:R-:W-:Y:S01]  /*4a60*/  @!P1 R2UR UR4, R6 ;  /* 0x00000000060492ca */ /* 0x000fe200000e0000 */
[----:B--2---:R-:W-:Y:S01]  /*4a70*/  @!P1 IMAD.MOV.U32 R0, RZ, RZ, 0x2000 ;  /* 0x00002000ff009424 */ /* 0x004fe200078e00ff */
[----:B------:R-:W-:Y:S01]  /*4a80*/  UMOV UR8, 0x0 ;  /* 0x0000000000087882 */ /* 0x000fe20000000000 */
[----:B------:R-:W-:Y:S01]  /*4a90*/  UMOV UR9, 0x10000000 ;  /* 0x1000000000097882 */ /* 0x000fe20000000000 */
[----:B------:R-:W-:Y:S01]  /*4aa0*/  @!UP0 UIADD3 UR16, UPT, UPT, UR21, 0x200, URZ ;  /* 0x0000020015108890 */ /* 0x000fe2000fffe0ff */
[----:B------:R-:W-:Y:S01]  /*4ab0*/  VIADD R14, R14, 0x1 ;  /* 0x000000010e0e7836 */ /* 0x000fe20000000000 */
[----:B------:R-:W-:Y:S01]  /*4ac0*/  VOTEU.ALL UP0, P1 ;  /* 0x0000000000ff7886 */ /* 0x000fe20000800000 */
[----:B------:R-:W-:Y:S01]  /*4ad0*/  UMOV UR20, UR36 ;  /* 0x0000002400147c82 */ /* 0x000fe20008000000 */
[----:B------:R-:W-:Y:S03]  /*4ae0*/  UPRMT UR6, UR45, 0x654, UR17 ;  /* 0x000006542d067896 */ /* 0x000fe60008000011 */
[----:B------:R-:W-:Y:S02]  /*4af0*/  IMAD.U32 R10, RZ, RZ, UR5 ;  /* 0x00000005ff0a7e24 */ /* 0x000fe4000f8e00ff */
[----:B------:R-:W-:Y:S03]  /*4b00*/  IMAD.U32 R11, RZ, RZ, UR4 ;  /* 0x00000004ff0b7e24 */ /* 0x000fe6000f8e00ff */
[----:B------:R-:W-:Y:S02]  /*4b10*/  @!P1 R2UR UR4, R10 ;  /* 0x000000000a0492ca */ /* 0x000fe400000e0000 */
[----:B------:R-:W-:Y:S11]  /*4b20*/  @!P1 R2UR UR5, R11 ;  /* 0x000000000b0592ca */ /* 0x000ff600000e0000 */
[----:B------:R-:W-:Y:S02]  /*4b30*/  @!UPT UIADD3 URZ, UPT, UPT, URZ, URZ, URZ ;  /* 0x000000fffffff290 */ /* 0x000fe4000fffe0ff */
[----:B------:R2:W-:Y:S01]  /*4b40*/  @!UP0 UTMALDG.3D [UR16], [UR4], desc[UR8] ;  /* 0x00000810040085b4 */ /* 0x0005e20008011000 */
[----:B------:R2:W-:Y:S01]  /*4b50*/  @!P1 SYNCS.ARRIVE.TRANS64.RED.A0TR RZ, [UR21+0x60], R0 ;  /* 0x00006000ffff99a7 */ /* 0x0005e20008300415 */
[----:B------:R-:W-:Y:S01]  /*4b60*/  SYNCS.ARRIVE.TRANS64.RED.A1T0 RZ, [UR6], RZ ;  /* 0x000000ffffff79a7 */ /* 0x000fe20008100406 */
[----:B------:R-:W3:Y:S02]  /*4b70*/  SYNCS.PHASECHK.TRANS64.TRYWAIT P0, [UR21+0x78], R9 ;  /* 0x00007809ff0075a7 */ /* 0x000ee40008001115 */
[----:B--23--:R-:W-:Y:S05]  /*4b80*/  @!P0 BRA `(.L_x_84) ;  /* 0x0000004800388947 */ /* 0x00cfea0003800000 */
.L_x_150:
[----:B------:R-:W-:Y:S01]  /*4b90*/  @!P1 IADD3 R6, P0, PT, R16, 0x580, RZ ;  /* 0x0000058010069810 */ /* 0x000fe20007f1e0ff */
[----:B------:R-:W-:Y:S01]  /*4ba0*/  VOTEU.ALL UP0, P1 ;  /* 0x0000000000ff7886 */ /* 0x000fe20000800000 */
[----:B------:R-:W-:Y:S01]  /*4bb0*/  UMOV UR6, 0x0 ;  /* 0x0000000000067882 */ /* 0x000fe20000000000 */
[----:B------:R-:W-:Y:S01]  /*4bc0*/  UMOV UR7, 0x10000000 ;  /* 0x1000000000077882 */ /* 0x000fe20000000000 */
[----:B------:R-:W-:Y:S01]  /*4bd0*/  @!P1 R2UR UR5, R6 ;  /* 0x00000000060592ca */ /* 0x000fe200000e0000 */
[----:B--2---:R-:W-:Y:S01]  /*4be0*/  @!P1 IMAD.X R0, RZ, RZ, R17, P0 ;  /* 0x000000ffff009224 */ /* 0x004fe200000e0611 */
[----:B------:R-:W-:Y:S01]  /*4bf0*/  @!UP0 UIADD3 UR10, UPT, UPT, UR18, 0x40, URZ ;  /* 0x00000040120a8890 */ /* 0x000fe2000fffe0ff */
[----:B------:R-:W-:Y:S01]  /*4c00*/  R2UR UR16, R147 ;  /* 0x00000000931072ca */ /* 0x000fe200000e0000 */
[----:B------:R-:W-:Y:S01]  /*4c10*/  @!UP0 UIADD3 UR8, UPT, UPT, UR21, 0x2200, URZ ;  /* 0x0000220015088890 */ /* 0x000fe2000fffe0ff */
[----:B------:R-:W-:Y:S01]  /*4c20*/  ISETP.NE.AND P0, PT, R14, 0x2, PT ;  /* 0x000000020e00780c */ /* 0x000fe20003f05270 */
[----:B------:R-:W-:Y:S01]  /*4c30*/  @!UP0 UIADD3 UR9, UPT, UPT, UR21, 0x68, URZ ;  /* 0x0000006815098890 */ /* 0x000fe2000fffe0ff */
[----:B------:R-:W-:Y:S01]  /*4c40*/  @!P1 R2UR UR4, R0 ;  /* 0x00000000000492ca */ /* 0x000fe200000e0000 */
[----:B------:R-:W-:Y:S01]  /*4c50*/  VOTEU.ALL UP0, P1 ;  /* 0x0000000000ff7886 */ /* 0x000fe20000800000 */
[----:B------:R-:W-:Y:S01]  /*4c60*/  UMOV UR11, UR19 ;  /* 0x00000013000b7c82 */ /* 0x000fe20008000000 */
[----:B------:R-:W-:Y:S01]  /*4c70*/  UMOV UR12, UR36 ;  /* 0x00000024000c7c82 */ /* 0x000fe20008000000 */
[----:B------:R-:W-:Y:S01]  /*4c80*/  SEL R0, RZ, 0x1, P0 ;  /* 0x00000001ff007807 */ /* 0x000fe20000000000 */
[----:B------:R-:W-:Y:S01]  /*4c90*/  UIADD3 UR20, UPT, UPT, UR13, UR63, URZ ;  /* 0x0000003f0d147290 */ /* 0x000fe2000fffe0ff */
[----:B------:R-:W-:Y:S01]  /*4ca0*/  IMAD.U32 R8, RZ, RZ, UR5 ;  /* 0x00000005ff087e24 */ /* 0x000fe2000f8e00ff */
[----:B------:R-:W-:Y:S01]  /*4cb0*/  LOP3.LUT R15, R15, 0x1, RZ, 0x3c, !PT ;  /* 0x000000010f0f7812 */ /* 0x000fe200078e3cff */
[----:B------:R-:W-:Y:S01]  /*4cc0*/  UPLOP3.LUT UP3, UPT, UPT, UPT, UPT, 0x80, 0x8 ;  /* 0x000000000008789c */ /* 0x000fe20003f6f070 */
[----:B------:R-:W-:Y:S01]  /*4cd0*/  LOP3.LUT R13, R13, R0, RZ, 0x3c, !PT ;  /* 0x000000000d0d7212 */ /* 0x000fe200078e3cff */
[----:B------:R-:W-:Y:S01]  /*4ce0*/  UIADD3 UR16, UPT, UPT, UR14, UR16, URZ ;  /* 0x000000100e107290 */ /* 0x000fe2000fffe0ff */
[----:B------:R-:W-:Y:S01]  /*4cf0*/  SEL R14, R14, RZ, P0 ;  /* 0x000000ff0e0e7207 */ /* 0x000fe20000000000 */
[----:B------:R-:W-:Y:S01]  /*4d00*/  UMOV UR36, UR26 ;  /* 0x0000001a00247c82 */ /* 0x000fe20008000000 */
[----:B------:R-:W-:Y:S01]  /*4d10*/  IMAD.U32 R9, RZ, RZ, UR4 ;  /* 0x00000004ff097e24 */ /* 0x000fe2000f8e00ff */
[----:B------:R-:W-:Y:S04]  /*4d20*/  @!P1 R2UR UR4, R8 ;  /* 0x00000000080492ca */ /* 0x000fe800000e0000 */
[----:B------:R-:W-:Y:S11]  /*4d30*/  @!P1 R2UR UR5, R9 ;  /* 0x00000000090592ca */ /* 0x000ff600000e0000 */
[----:B------:R-:W-:Y:S02]  /*4d40*/  @!UPT UIADD3 URZ, UPT, UPT, URZ, URZ, URZ ;  /* 0x000000fffffff290 */ /* 0x000fe4000fffe0ff */
[----:B------:R2:W-:Y:S01]  /*4d50*/  @!UP0 UTMALDG.3D [UR8], [UR4], desc[UR6] ;  /* 0x00000608040085b4 */ /* 0x0005e20008011000 */
[----:B------:R2:W-:Y:S01]  /*4d60*/  @!P1 SYNCS.ARRIVE.TRANS64.RED.A0TR RZ, [UR21+0x68], R7 ;  /* 0x00006807ffff99a7 */ /* 0x0005e20008300415 */
[----:B------:R-:W-:Y:S01]  /*4d70*/  SYNCS.ARRIVE.TRANS64.RED.A1T0 RZ, [UR33], RZ ;  /* 0x000000ffffff79a7 */ /* 0x000fe20008100421 */
[----:B------:R-:W-:Y:S05]  /*4d80*/  BRA.U UP1, `(.L_x_85) ;  /* 0xfffffff501247547 */ /* 0x000fea000b83ffff */
[----:B------:R-:W-:-:S04]  /*4d90*/  SHF.L.U32 R3, R15, 0x1f, RZ ;  /* 0x0000001f0f037819 */ /* 0x000fc800000006ff */
[----:B------:R-:W3:Y:S02]  /*4da0*/  SYNCS.PHASECHK.TRANS64.TRYWAIT P0, [UR21+0x70], R3 ;  /* 0x00007003ff0075a7 */ /* 0x000ee40008001115 */
[----:B---3--:R-:W-:Y:S05]  /*4db0*/  @!P0 BRA `(.L_x_86) ;  /* 0x0000004400c48947 */ /* 0x008fea0003800000 */
.L_x_152:
[----:B---3--:R-:W-:-:S07]  /*4dc0*/  MOV R0, UR21 ;  /* 0x0000001500007c02 */ /* 0x008fce0008000f00 */
.L_x_87:
[----:B---3--:R-:W-:-:S04]  /*4dd0*/  SHF.L.U32 R3, R15, 0x1f, RZ ;  /* 0x0000001f0f037819 */ /* 0x008fc800000006ff */
[----:B------:R3:W4:Y:S03]  /*4de0*/  SYNCS.PHASECHK.TRANS64.TRYWAIT P0, [R0+URZ+0x78], R3 ;  /* 0x00007803000075a7 */ /* 0x00072600080011ff */
[----:B----4-:R-:W-:Y:S05]  /*4df0*/  @!P0 NANOSLEEP.SYNCS 0x989680 ;  /* 0x009896800000895d */ /* 0x010fea0003900000 */
[----:B------:R-:W4:Y:S02]  /*4e00*/  @!P0 SYNCS.PHASECHK.TRANS64 P0, [R0+URZ+0x78], R3 ;  /* 0x00007803000085a7 */ /* 0x000f2400080010ff */
[----:B-12-4-:R-:W-:Y:S05]  /*4e10*/  @P0 EXIT ;  /* 0x000000000000094d */ /* 0x016fea0003800000 */
[----:B------:R-:W-:Y:S05]  /*4e20*/  BRA `(.L_x_87) ;  /* 0xfffffffc00e87947 */ /* 0x000fea000383ffff */
.L_x_76:
[----:B------:R-:W-:-:S06]  /*4e30*/  UISETP.GE.AND UP0, UPT, UR17, 0x4, UPT ;  /* 0x000000041100788c */ /* 0x000fcc000bf06270 */
[----:B------:R-:W-:-:S13]  /*4e40*/  PLOP3.LUT P0, PT, PT, PT, UP0, 0x80, 0x8 ;  /* 0x000000000008781c */ /* 0x000fda0003f0f008 */
[----:B------:R-:W-:Y:S05]  /*4e50*/  @!P0 EXIT ;  /* 0x000000000000894d */ /* 0x000fea0003800000 */
[----:B------:R-:W-:Y:S01]  /*4e60*/  BAR.SYNC.DEFER_BLOCKING 0x6, 0xa0 ;  /* 0x0182800000007b1d */ /* 0x000fe20000010000 */
[C---:B------:R-:W-:Y:S01]  /*4e70*/  IMAD.SHL.U32 R3, R158.reuse, 0x40, RZ ;  /* 0x000000409e037824 */ /* 0x040fe200078e00ff */
[C---:B------:R-:W-:Y:S01]  /*4e80*/  R2P PR, R158.reuse, 0x6 ;  /* 0x000000069e007804 */ /* 0x040fe20000000000 */
[C---:B------:R-:W-:Y:S01]  /*4e90*/  IMAD.SHL.U32 R144, R158.reuse, 0x8, RZ ;  /* 0x000000089e907824 */ /* 0x040fe200078e00ff */
[----:B------:R-:W-:Y:S01]  /*4ea0*/  CS2R R152, SRZ ;  /* 0x0000000000987805 */ /* 0x000fe2000001ff00 */
[----:B------:R-:W-:Y:S01]  /*4eb0*/  IMAD.MOV.U32 R155, RZ, RZ, 0x20 ;  /* 0x00000020ff9b7424 */ /* 0x000fe200078e00ff */
[----:B------:R-:W-:Y:S02]  /*4ec0*/  UMOV UR44, 0x400 ;  /* 0x00000400002c7882 */ /* 0x000fe40000000000 */
[----:B------:R-:W1:Y:S01]  /*4ed0*/  LDC.64 R138, c[0x0][0x8b0] ;  /* 0x00022c00ff8a7b82 */ /* 0x000e620000000a00 */
[----:B------:R-:W-:Y:S01]  /*4ee0*/  ULEA UR44, UR45, UR44, 0x18 ;  /* 0x0000002c2d2c7291 */ /* 0x000fe2000f8ec0ff */
[----:B------:R-:W-:Y:S01]  /*4ef0*/  LOP3.LUT R7, R3, 0x180, RZ, 0xc0, !PT ;  /* 0x0000018003077812 */ /* 0x000fe200078ec0ff */
[----:B------:R-:W-:Y:S01]  /*4f00*/  IMAD.U32 R69, R158, 0x10000, RZ ;  /* 0x000100009e457824 */ /* 0x000fe200078e00ff */
[----:B------:R-:W-:Y:S01]  /*4f10*/  SEL R155, R155, 0xffffffe0, !P2 ;  /* 0xffffffe09b9b7807 */ /* 0x000fe20005000000 */
[----:B------:R-:W-:Y:S01]  /*4f20*/  IMAD.MOV.U32 R156, RZ, RZ, 0x10 ;  /* 0x00000010ff9c7424 */ /* 0x000fe200078e00ff */
[----:B------:R-:W-:Y:S01]  /*4f30*/  LOP3.LUT R144, R7, 0x30, R144, 0xf8, !PT ;  /* 0x0000003007907812 */ /* 0x000fe200078ef890 */
[----:B------:R-:W-:Y:S01]  /*4f40*/  UIADD3 UR4, UPT, UPT, UR44, 0x4200, URZ ;  /* 0x000042002c047890 */ /* 0x000fe2000fffe0ff */
[----:B------:R-:W2:Y:S01]  /*4f50*/  LDC.64 R136, c[0x0][0x8a8] ;  /* 0x00022a00ff887b82 */ /* 0x000ea20000000a00 */
[----:B------:R-:W-:Y:S01]  /*4f60*/  LOP3.LUT R69, R69, 0x600000, RZ, 0xc0, !PT ;  /* 0x0060000045457812 */ /* 0x000fe200078ec0ff */
[----:B------:R-:W-:Y:S01]  /*4f70*/  IMAD.MOV.U32 R68, RZ, RZ, RZ ;  /* 0x000000ffff447224 */ /* 0x000fe200078e00ff */
[----:B------:R-:W-:Y:S01]  /*4f80*/  LOP3.LUT R144, R144, 0x1e40, R3, 0xf8, !PT ;  /* 0x00001e4090907812 */ /* 0x000fe200078ef803 */
[----:B------:R-:W-:Y:S01]  /*4f90*/  IMAD.MOV.U32 R149, RZ, RZ, RZ ;  /* 0x000000ffff957224 */ /* 0x000fe200078e00ff */
[----:B------:R-:W-:-:S02]  /*4fa0*/  SEL R156, R156, 0xfffffff0, !P1 ;  /* 0xfffffff09c9c7807 */ /* 0x000fc40004800000 */
[----:B------:R-:W-:Y:S02]  /*4fb0*/  CS2R R150, SRZ ;  /* 0x0000000000967805 */ /* 0x000fe4000001ff00 */
[----:B------:R-:W-:Y:S01]  /*4fc0*/  SHF.R.S32.HI R3, RZ, 0x4, R155 ;  /* 0x00000004ff037819 */ /* 0x000fe2000001149b */
[----:B------:R-:W-:Y:S01]  /*4fd0*/  IMAD.U32 R157, RZ, RZ, UR4 ;  /* 0x00000004ff9d7e24 */ /* 0x000fe2000f8e00ff */
[----:B------:R-:W3:Y:S01]  /*4fe0*/  LDS R0, [UR44+0x140] ;  /* 0x0001402cff007984 */ /* 0x000ee20008000800 */
[----:B------:R-:W-:Y:S01]  /*4ff0*/  LOP3.LUT R158, R158, 0x60, RZ, 0xc0, !PT ;  /* 0x000000609e9e7812 */ /* 0x000fe200078ec0ff */
[----:B------:R-:W4:Y:S01]  /*5000*/  LDCU UR58, c[0x0][0x370] ;  /* 0x00006e00ff3a77ac */ /* 0x000f220008000800 */
[----:B------:R-:W-:Y:S01]  /*5010*/  LEA.HI.SX32 R154, R156, R3, 0x1c ;  /* 0x000000039c9a7211 */ /* 0x000fe200078fe2ff */
[----:B------:R-:W1:Y:S01]  /*5020*/  LDCU UR43, c[0x0][0xb0c] ;  /* 0x00016180ff2b77ac */ /* 0x000e620008000800 */
[----:B------:R-:W1:Y:S01]  /*5030*/  LDCU UR39, c[0x0][0xb30] ;  /* 0x00016600ff2777ac */ /* 0x000e620008000800 */
[----:B------:R-:W1:Y:S01]  /*5040*/  LDCU.64 UR56, c[0x0][0x888] ;  /* 0x00011100ff3877ac */ /* 0x000e620008000a00 */
[----:B------:R-:W1:Y:S01]  /*5050*/  LDCU.64 UR40, c[0x0][0xb28] ;  /* 0x00016500ff2877ac */ /* 0x000e620008000a00 */
[----:B------:R-:W1:Y:S01]  /*5060*/  LDCU.64 UR60, c[0x0][0x890] ;  /* 0x00011200ff3c77ac */ /* 0x000e620008000a00 */
[----:B------:R-:W1:Y:S01]  /*5070*/  LDCU.128 UR52, c[0x0][0xb10] ;  /* 0x00016200ff3477ac */ /* 0x000e620008000c00 */
[----:B------:R-:W1:Y:S01]  /*5080*/  LDCU UR47, c[0x0][0x374] ;  /* 0x00006e80ff2f77ac */ /* 0x000e620008000800 */
[----:B------:R-:W-:Y:S01]  /*5090*/  UIADD3 UR62, UPT, UPT, UR44, 0x200, URZ ;  /* 0x000002002c3e7890 */ /* 0x000fe2000fffe0ff */
[----:B-1234-:R-:W-:-:S11]  /*50a0*/  IMAD.IADD R69, R0, 0x1, R69 ;  /* 0x0000000100457824 */ /* 0x01efd600078e0245 */
.L_x_113:
[C---:B------:R-:W-:Y:S02]  /*50b0*/  LEA R3, R149.reuse, UR44, 0x3 ;  /* 0x0000002c95037c11 */ /* 0x040fe4000f8e18ff */
[----:B------:R-:W-:Y:S02]  /*50c0*/  SHF.L.U32 R0, R152, 0x1f, RZ ;  /* 0x0000001f98007819 */ /* 0x000fe400000006ff */
[----:B------:R-:W-:Y:S02]  /*50d0*/  LEA R5, R149, UR44, 0x4 ;  /* 0x0000002c95057c11 */ /* 0x000fe4000f8e20ff */
[----:B-1----:R-:W1:Y:S02]  /*50e0*/  SYNCS.PHASECHK.TRANS64.TRYWAIT P0, [R3+URZ+0x90], R0 ;  /* 0x00009000030075a7 */ /* 0x002e6400080011ff */
[----:B-1----:R-:W-:Y:S05]  /*50f0*/  @!P0 BRA `(.L_x_88) ;  /* 0x00000044000c8947 */ /* 0x002fea0003800000 */
.L_x_153:
        /* <DEDUP_REMOVED lines=11> */
[----:B------:R-:W-:Y:S01]  /*51b0*/  PLOP3.LUT P0, PT, PT, PT, UP1, 0x80, 0x8 ;  /* 0x000000000008781c */ /* 0x000fe20003f0f018 */
[----:B------:R-:W-:Y:S11]  /*51c0*/  UP2UR UR46, UPR, URZ, 0x2 ;  /* 0x00000002ff2e7883 */ /* 0x000ff60008000000 */
[----:B------:R-:W-:Y:S01]  /*51d0*/  @!UPT UIADD3 URZ, UPT, UPT, URZ, URZ, URZ ;  /* 0x000000fffffff290 */ /* 0x000fe2000fffe0ff */
[----:B-1----:R-:W-:Y:S02]  /*51e0*/  @P0 SHF.R.U32.HI R0, RZ, 0x10, R5 ;  /* 0x00000010ff000819 */ /* 0x002fe40000011605 */
        /* <DEDUP_REMOVED lines=12> */
[----:B------:R-:W2:Y:S01]  /*52b0*/  LDCU UR12, c[0x0][0xb20] ;  /* 0x00016400ff0c77ac */ /* 0x000ea20008000800 */
[----:B------:R-:W-:Y:S02]  /*52c0*/  UIMAD.WIDE.U32 UR4, UR47, UR55, URZ ;  /* 0x000000372f0472a5 */ /* 0x000fe4000f8e00ff */
[----:B------:R-:W-:Y:S02]  /*52d0*/  UIMAD.WIDE.U32 UR6, UR58, UR52, URZ ;  /* 0x000000343a0672a5 */ /* 0x000fe4000f8e00ff */
[----:B------:R-:W-:Y:S02]  /*52e0*/  UISETP.NE.AND UP0, UPT, UR54, 0x1, UPT ;  /* 0x000000013600788c */ /* 0x000fe4000bf05270 */
[----:B------:R-:W-:Y:S02]  /*52f0*/  UIMAD.WIDE.U32 UR8, UR37, UR55, URZ ;  /* 0x00000037250872a5 */ /* 0x000fe4000f8e00ff */
[----:B------:R-:W-:Y:S02]  /*5300*/  UIMAD.WIDE.U32 UR10, UR38, UR52, URZ ;  /* 0x00000034260a72a5 */ /* 0x000fe4000f8e00ff */
[----:B------:R-:W-:Y:S02]  /*5310*/  UISETP.NE.AND UP1, UPT, UR43, 0x1, UPT ;  /* 0x000000012b00788c */ /* 0x000fe4000bf25270 */
[----:B------:R-:W-:Y:S01]  /*5320*/  UISETP.NE.AND UP2, UPT, UR42, 0x1, UPT ;  /* 0x000000012a00788c */ /* 0x000fe2000bf45270 */
[----:B------:R-:W-:Y:S02]  /*5330*/  UMOV UR4, UR5 ;  /* 0x0000000500047c82 */ /* 0x000fe40008000000 */
[----:B--2---:R-:W-:Y:S03]  /*5340*/  USHF.R.U32.HI UR5, URZ, UR12, UR4 ;  /* 0x0000000cff057299 */ /* 0x004fe60008011604 */
[----:B------:R-:W-:Y:S02]  /*5350*/  UMOV UR4, UR7 ;  /* 0x0000000700047c82 */ /* 0x000fe40008000000 */
[----:B------:R-:W-:Y:S02]  /*5360*/  USHF.R.U32.HI UR7, URZ, UR53, UR4 ;  /* 0x00000035ff077299 */ /* 0x000fe40008011604 */
[----:B------:R-:W-:Y:S02]  /*5370*/  USEL UR4, UR47, UR5, !UP0 ;  /* 0x000000052f047287 */ /* 0x000fe4000c000000 */
[----:B------:R-:W-:Y:S01]  /*5380*/  USEL UR7, UR58, UR7, !UP1 ;  /* 0x000000073a077287 */ /* 0x000fe2000c800000 */
[----:B------:R-:W-:Y:S01]  /*5390*/  UMOV UR5, UR9 ;  /* 0x0000000900057c82 */ /* 0x000fe20008000000 */
[----:B------:R-:W-:Y:S02]  /*53a0*/  UIMAD.WIDE.U32 UR8, UR4, UR40, URZ ;  /* 0x00000028040872a5 */ /* 0x000fe4000f8e00ff */
[----:B------:R-:W-:Y:S03]  /*53b0*/  USHF.R.U32.HI UR6, URZ, UR12, UR5 ;  /* 0x0000000cff067299 */ /* 0x000fe60008011605 */
[----:B------:R-:W-:Y:S01]  /*53c0*/  UMOV UR5, UR11 ;  /* 0x0000000b00057c82 */ /* 0x000fe20008000000 */
[----:B------:R-:W-:Y:S02]  /*53d0*/  UIMAD.WIDE.U32 UR10, UR7, UR40, URZ ;  /* 0x00000028070a72a5 */ /* 0x000fe4000f8e00ff */
[----:B------:R-:W-:Y:S02]  /*53e0*/  USHF.R.U32.HI UR12, URZ, UR53, UR5 ;  /* 0x00000035ff0c7299 */ /* 0x000fe40008011605 */
[----:B------:R-:W-:Y:S01]  /*53f0*/  USEL UR6, UR37, UR6, !UP0 ;  /* 0x0000000625067287 */ /* 0x000fe2000c000000 */
[----:B------:R-:W-:Y:S02]  /*5400*/  UMOV UR5, UR9 ;  /* 0x0000000900057c82 */ /* 0x000fe40008000000 */
[----:B------:R-:W-:Y:S01]  /*5410*/  UMOV UR10, UR11 ;  /* 0x0000000b000a7c82 */ /* 0x000fe20008000000 */
[----:B------:R-:W-:Y:S02]  /*5420*/  @UP2 USHF.R.U32.HI UR4, URZ, UR41, UR5 ;  /* 0x00000029ff042299 */ /* 0x000fe40008011605 */
[----:B------:R-:W-:Y:S02]  /*5430*/  @UP2 USHF.R.U32.HI UR7, URZ, UR41, UR10 ;  /* 0x00000029ff072299 */ /* 0x000fe4000801160a */
[----:B------:R-:W-:Y:S02]  /*5440*/  UIMAD UR4, UR42, UR4, URZ ;  /* 0x000000042a0472a4 */ /* 0x000fe4000f8e02ff */
[----:B------:R-:W-:Y:S02]  /*5450*/  UIMAD.WIDE.U32 UR10, UR6, UR40, URZ ;  /* 0x00000028060a72a5 */ /* 0x000fe4000f8e00ff */
[----:B------:R-:W-:Y:S02]  /*5460*/  USEL UR5, UR38, UR12, !UP1 ;  /* 0x0000000c26057287 */ /* 0x000fe4000c800000 */
[----:B------:R-:W-:Y:S02]  /*5470*/  UIMAD UR8, UR42, UR7, URZ ;  /* 0x000000072a0872a4 */ /* 0x000fe4000f8e02ff */
[----:B------:R-:W-:Y:S03]  /*5480*/  UISETP.GE.AND UP0, UPT, UR6, UR4, UPT ;  /* 0x000000040600728c */ /* 0x000fe6000bf06270 */
[----:B------:R-:W-:Y:S01]  /*5490*/  UMOV UR4, UR11 ;  /* 0x0000000b00047c82 */ /* 0x000fe20008000000 */
[----:B------:R-:W-:Y:S02]  /*54a0*/  UISETP.GE.OR UP0, UPT, UR5, UR8, UP0 ;  /* 0x000000080500728c */ /* 0x000fe40008706670 */
[----:B------:R-:W-:Y:S02]  /*54b0*/  USHF.R.U32.HI UR4, URZ, UR41, UR4 ;  /* 0x00000029ff047299 */ /* 0x000fe40008011604 */
[----:B------:R-:W-:Y:S02]  /*54c0*/  UIMAD.WIDE.U32 UR8, UR5, UR40, URZ ;  /* 0x00000028050872a5 */ /* 0x000fe4000f8e00ff */
[----:B------:R-:W-:Y:S02]  /*54d0*/  USEL UR11, UR6, UR4, !UP2 ;  /* 0x00000004060b7287 */ /* 0x000fe4000d000000 */
[----:B------:R-:W-:Y:S02]  /*54e0*/  UIADD3 UR8, UPT, UPT, -UR5, URZ, URZ ;  /* 0x000000ff05087290 */ /* 0x000fe4000fffe1ff */
[----:B------:R-:W-:Y:S01]  /*54f0*/  UIADD3 UR10, UPT, UPT, -UR11, URZ, URZ ;  /* 0x000000ff0b0a7290 */ /* 0x000fe2000fffe1ff */
[----:B------:R-:W-:Y:S01]  /*5500*/  @!UP0 UMOV UR4, UR9 ;  /* 0x0000000900048c82 */ /* 0x000fe20008000000 */
[----:B------:R-:W-:Y:S02]  /*5510*/  UIADD3 UR9, UPT, UPT, -UR6, URZ, URZ ;  /* 0x000000ff06097290 */ /* 0x000fe4000fffe1ff */
[----:B------:R-:W-:Y:S02]  /*5520*/  @!UP0 USHF.R.U32.HI UR4, URZ, UR41, UR4 ;  /* 0x00000029ff048299 */ /* 0x000fe40008011604 */
[----:B------:R-:W-:Y:S02]  /*5530*/  UIMAD UR10, UR42, UR10, UR6 ;  /* 0x0000000a2a0a72a4 */ /* 0x000fe4000f8e0206 */
[----:B------:R-:W-:Y:S04]  /*5540*/  @!UP0 USEL UR4, UR5, UR4, !UP2 ;  /* 0x0000000405048287 */ /* 0x000fe8000d000000 */
[----:B------:R-:W-:Y:S02]  /*5550*/  @!UP0 UIMAD UR10, UR7, UR10, UR4 ;  /* 0x0000000a070a82a4 */ /* 0x000fe4000f8e0204 */
[----:B------:R-:W-:Y:S02]  /*5560*/  @!UP0 UIADD3 UR11, UPT, UPT, UR11, -UR4, URZ ;  /* 0x800000040b0b8290 */ /* 0x000fe4000fffe0ff */
[----:B------:R-:W-:Y:S02]  /*5570*/  UIMAD UR7, UR43, UR8, UR38 ;  /* 0x000000082b0772a4 */ /* 0x000fe4000f8e0226 */
[----:B------:R-:W-:Y:S02]  /*5580*/  @!UP0 UIMAD UR6, UR11, UR42, UR5 ;  /* 0x0000002a0b0682a4 */ /* 0x000fe4000f8e0205 */
[----:B------:R-:W-:Y:S01]  /*5590*/  UIMAD UR4, UR54, UR9, UR37 ;  /* 0x00000009360472a4 */ /* 0x000fe2000f8e0225 */
[----:B------:R-:W-:Y:S02]  /*55a0*/  @!UP0 UMOV UR5, UR10 ;  /* 0x0000000a00058c82 */ /* 0x000fe40008000000 */
[----:B------:R-:W-:Y:S02]  /*55b0*/  UIMAD UR38, UR5, UR43, UR7 ;  /* 0x0000002b052672a4 */ /* 0x000fe4000f8e0207 */
[----:B------:R-:W-:Y:S11]  /*55c0*/  UIMAD UR37, UR6, UR54, UR4 ;  /* 0x00000036062572a4 */ /* 0x000ff6000f8e0204 */
[----:B------:R-:W-:Y:S01]  /*55d0*/  @!UPT UIADD3 URZ, UPT, UPT, URZ, URZ, URZ ;  /* 0x000000fffffff290 */ /* 0x000fe2000fffe0ff */
.L_x_89:
[----:B------:R-:W-:Y:S01]  /*55e0*/  UISETP.NE.AND UP0, UPT, UR39, 0x1, UPT ;  /* 0x000000012700788c */ /* 0x000fe2000bf05270 */
[----:B------:R-:W-:Y:S01]  /*55f0*/  IADD3 R149, PT, PT, R149, 0x1, RZ ;  /* 0x0000000195957810 */ /* 0x000fe20007ffe0ff */
[----:B------:R-:W-:Y:S02]  /*5600*/  USHF.L.U32 UR50, UR16, 0x7, URZ ;  /* 0x0000000710327899 */ /* 0x000fe400080006ff */
[----:B------:R-:W-:Y:S07]  /*5610*/  USHF.L.U32 UR49, UR20, 0x7, URZ ;  /* 0x0000000714317899 */ /* 0x000fee00080006ff */
[----:B------:R-:W2:Y:S01]  /*5620*/  @!UP0 LDCU.128 UR12, c[0x0][0xb10] ;  /* 0x00016200ff0c87ac */ /* 0x000ea20008000c00 */
[----:B------:R-:W3:Y:S01]  /*5630*/  @!UP0 LDCU UR5, c[0x0][0xb0c] ;  /* 0x00016180ff0587ac */ /* 0x000ee20008000800 */
[----:B------:R-:W4:Y:S01]  /*5640*/  @!UP0 LDCU UR10, c[0x0][0xb20] ;  /* 0x00016400ff0a87ac */ /* 0x000f220008000800 */
[----:B--2---:R-:W-:Y:S02]  /*5650*/  UIMAD.WIDE.U32 UR8, UR38, UR12, URZ ;  /* 0x0000000c260872a5 */ /* 0x004fe4000f8e00ff */
[----:B------:R-:W-:Y:S02]  /*5660*/  UIMAD.WIDE.U32 UR6, UR37, UR15, URZ ;  /* 0x0000000f250672a5 */ /* 0x000fe4000f8e00ff */
[----:B------:R-:W-:Y:S03]  /*5670*/  @!UP0 UISETP.NE.AND UP1, UPT, UR14, 0x1, UPT ;  /* 0x000000010e00888c */ /* 0x000fe6000bf25270 */
[----:B------:R-:W-:Y:S01]  /*5680*/  @!UP0 UMOV UR4, UR9 ;  /* 0x0000000900048c82 */ /* 0x000fe20008000000 */
[----:B---3--:R-:W-:Y:S02]  /*5690*/  @!UP0 UISETP.NE.AND UP2, UPT, UR5, 0x1, UPT ;  /* 0x000000010500888c */ /* 0x008fe4000bf45270 */
[----:B------:R-:W-:Y:S01]  /*56a0*/  @!UP0 USHF.R.U32.HI UR4, URZ, UR13, UR4 ;  /* 0x0000000dff048299 */ /* 0x000fe20008011604 */
[----:B------:R-:W-:Y:S02]  /*56b0*/  @!UP0 UMOV UR6, UR7 ;  /* 0x0000000700068c82 */ /* 0x000fe40008000000 */
[----:B----4-:R-:W-:Y:S02]  /*56c0*/  @!UP0 USHF.R.U32.HI UR6, URZ, UR10, UR6 ;  /* 0x0000000aff068299 */ /* 0x010fe40008011606 */
[----:B------:R-:W-:Y:S02]  /*56d0*/  @!UP0 USEL UR7, UR38, UR4, !UP2 ;  /* 0x0000000426078287 */ /* 0x000fe4000d000000 */
[----:B------:R-:W-:Y:S04]  /*56e0*/  @!UP0 USEL UR6, UR37, UR6, !UP1 ;  /* 0x0000000625068287 */ /* 0x000fe8000c800000 */
[----:B------:R-:W-:Y:S02]  /*56f0*/  @!UP0 UIADD3 UR4, UPT, UPT, -UR7, UR6, URZ ;  /* 0x0000000607048290 */ /* 0x000fe4000fffe1ff */
[----:B------:R-:W-:Y:S02]  /*5700*/  @!UP0 UIADD3 UR6, UPT, UPT, UR7, -UR6, URZ ;  /* 0x8000000607068290 */ /* 0x000fe4000fffe0ff */
[----:B------:R-:W-:Y:S02]  /*5710*/  @!UP0 UIMAD UR38, UR4, UR5, UR38 ;  /* 0x00000005042682a4 */ /* 0x000fe4000f8e0226 */
[----:B------:R-:W-:Y:S02]  /*5720*/  @!UP0 UIMAD UR37, UR6, UR14, UR37 ;  /* 0x0000000e062582a4 */ /* 0x000fe4000f8e0225 */
[----:B------:R-:W-:Y:S09]  /*5730*/  ULOP3.LUT UP0, URZ, UR62, 0x1b0, URZ, 0xc0, !UPT ;  /* 0x000001b03eff7892 */ /* 0x000ff2000f80c0ff */
[----:B------:R-:W-:Y:S05]  /*5740*/  BRA.U !UP0, `(.L_x_90) ;  /* 0x0000000108407547 */ /* 0x000fea000b800000 */
[----:B------:R-:W2:Y:S01]  /*5750*/  LDCU.64 UR8, c[0x4][0x80] ;  /* 0x01001000ff0877ac */ /* 0x000ea20008000a00 */
[----:B------:R-:W-:Y:S01]  /*5760*/  MOV R3, 0x0 ;  /* 0x0000000000037802 */ /* 0x000fe20000000f00 */
[----:B------:R-:W-:Y:S02]  /*5770*/  HFMA2 R12, -RZ, RZ, 0, 5.9604644775390625e-08 ;  /* 0x00000001ff0c7431 */ /* 0x000fe400000001ff */
[----:B------:R-:W-:Y:S02]  /*5780*/  IMAD.MOV.U32 R8, RZ, RZ, 0x70 ;  /* 0x00000070ff087424 */ /* 0x000fe400078e00ff */
[----:B------:R-:W-:Y:S01]  /*5790*/  IMAD.MOV.U32 R13, RZ, RZ, RZ ;  /* 0x000000ffff0d7224 */ /* 0x000fe200078e00ff */
[----:B------:R-:W3:Y:S01]  /*57a0*/  LDCU.64 UR6, c[0x4][0x88] ;  /* 0x01001100ff0677ac */ /* 0x000ee20008000a00 */
[----:B------:R-:W4:Y:S01]  /*57b0*/  LDC.64 R2, c[0x4][R3] ;  /* 0x0100000003027b82 */ /* 0x000f220000000a00 */
[----:B------:R-:W1:Y:S01]  /*57c0*/  LDCU.64 UR4, c[0x4][0x8] ;  /* 0x01000100ff0477ac */ /* 0x000e620008000a00 */
[----:B--2---:R-:W-:Y:S01]  /*57d0*/  MOV R5, UR9 ;  /* 0x0000000900057c02 */ /* 0x004fe20008000f00 */
[----:B------:R-:W-:Y:S01]  /*57e0*/  IMAD.U32 R4, RZ, RZ, UR8 ;  /* 0x00000008ff047e24 */ /* 0x000fe2000f8e00ff */
[----:B---3--:R-:W-:Y:S01]  /*57f0*/  MOV R7, UR7 ;  /* 0x0000000700077c02 */ /* 0x008fe20008000f00 */
[----:B------:R-:W-:Y:S01]  /*5800*/  IMAD.U32 R6, RZ, RZ, UR6 ;  /* 0x00000006ff067e24 */ /* 0x000fe2000f8e00ff */
[----:B-1----:R-:W-:Y:S01]  /*5810*/  MOV R11, UR5 ;  /* 0x00000005000b7c02 */ /* 0x002fe20008000f00 */
[----:B------:R-:W-:Y:S02]  /*5820*/  IMAD.U32 R10, RZ, RZ, UR4 ;  /* 0x00000004ff0a7e24 */ /* 0x000fe4000f8e00ff */
[----:B------:R-:W-:Y:S07]  /*5830*/  LEPC R20, `(.L_x_90) ;  /* 0x000000001014794e */ /* 0x000fee0000000000 */
[----:B----45:R-:W-:Y:S05]  /*5840*/  CALL.ABS.NOINC R2 ;  /* 0x0000000002007343 */ /* 0x030fea0003c00000 */
.L_x_90:
[----:B------:R-:W-:Y:S01]  /*5850*/  LOP3.LUT P0, RZ, R157, 0x1b0, RZ, 0xc0, !PT ;  /* 0x000001b09dff7812 */ /* 0x000fe2000780c0ff */
[----:B------:R-:W-:Y:S11]  /*5860*/  BSSY.RECONVERGENT B6, `(.L_x_91) ;  /* 0x0000013000067945 */ /* 0x000ff60003800200 */
[----:B------:R-:W-:Y:S01]  /*5870*/  @!UPT UIADD3 URZ, UPT, UPT, URZ, URZ, URZ ;  /* 0x000000fffffff290 */ /* 0x000fe2000fffe0ff */
[----:B------:R-:W-:Y:S05]  /*5880*/  @!P0 BRA `(.L_x_92) ;  /* 0x0000000000408947 */ /* 0x000fea0003800000 */
        /* <DEDUP_REMOVED lines=16> */
.L_x_92:
[----:B------:R-:W-:Y:S05]  /*5990*/  BSYNC.RECONVERGENT B6 ;  /* 0x0000000000067941 */ /* 0x000fea0003800200 */
.L_x_91:
[----:B------:R-:W-:Y:S01]  /*59a0*/  R2UR UR4, R148 ;  /* 0x00000000940472ca */ /* 0x000fe200000e0000 */
[----:B------:R-:W-:Y:S01]  /*59b0*/  UISETP.NE.U32.AND UP0, UPT, UR60, URZ, UPT ;  /* 0x000000ff3c00728c */ /* 0x000fe2000bf05070 */
[----:B------:R-:W-:Y:S02]  /*59c0*/  ISETP.NE.U32.AND P4, PT, R138, RZ, PT ;  /* 0x000000ff8a00720c */ /* 0x000fe40003f85070 */
[----:B------:R-:W-:Y:S01]  /*59d0*/  ISETP.NE.U32.AND P2, PT, RZ, UR56, PT ;  /* 0x00000038ff007c0c */ /* 0x000fe2000bf45070 */
[----:B------:R-:W-:Y:S01]  /*59e0*/  UISETP.NE.AND.EX UP1, UPT, UR61, URZ, UPT, UP0 ;  /* 0x000000ff3d00728c */ /* 0x000fe2000bf25300 */
[----:B------:R-:W-:Y:S01]  /*59f0*/  ISETP.NE.AND.EX P4, PT, R139, RZ, PT, P4 ;  /* 0x000000ff8b00720c */ /* 0x000fe20003f85340 */
[----:B------:R-:W-:Y:S01]  /*5a00*/  UPLOP3.LUT UP0, UPT, UPT, UPT, UPT, 0x40, 0x4 ;  /* 0x000000000004789c */ /* 0x000fe20003f0e870 */
[----:B------:R-:W-:Y:S05]  /*5a10*/  ISETP.NE.AND.EX P2, PT, RZ, UR57, PT, P2 ;  /* 0x00000039ff007c0c */ /* 0x000fea000bf45320 */
[----:B------:R-:W-:Y:S06]  /*5a20*/  UISETP.NE.AND UP2, UPT, UR4, URZ, UPT ;  /* 0x000000ff0400728c */ /* 0x000fec000bf45270 */
[----:B------:R-:W-:Y:S05]  /*5a30*/  PLOP3.LUT P1, PT, PT, PT, UP2, 0x80, 0x8 ;  /* 0x000000000008781c */ /* 0x000fea0003f2f028 */
[----:B------:R-:W-:Y:S06]  /*5a40*/  @UP2 UPLOP3.LUT UP0, UPT, UPT, UPT, UP1, 0x80, 0x8 ;  /* 0x000000000008289c */ /* 0x000fec0003f0f010 */
[----:B------:R-:W-:Y:S01]  /*5a50*/  PLOP3.LUT P0, PT, PT, PT, UP0, 0x80, 0x8 ;  /* 0x000000000008781c */ /* 0x000fe20003f0f008 */
[----:B------:R-:W-:Y:S01]  /*5a60*/  @!UPT UIADD3 URZ, UPT, UPT, URZ, URZ, URZ ;  /* 0x000000fffffff290 */ /* 0x000fe2000fffe0ff */
[----:B------:R-:W-:Y:S11]  /*5a70*/  BRA.U !UP1, `(.L_x_93) ;  /* 0x00000001093c7547 */ /* 0x000ff6000b800000 */
[----:B------:R-:W-:Y:S01]  /*5a80*/  UISETP.NE.U32.AND UP0, UPT, UR56, URZ, UPT ;  /* 0x000000ff3800728c */ /* 0x000fe2000bf05070 */
[----:B-1----:R-:W-:Y:S01]  /*5a90*/  HFMA2 R0, -RZ, RZ, 0, 5.9604644775390625e-08 ;  /* 0x00000001ff007431 */ /* 0x002fe200000001ff */
[----:B------:R-:W1:Y:S01]  /*5aa0*/  LDCU.64 UR8, c[0x0][0x358] ;  /* 0x00006b00ff0877ac */ /* 0x000e620008000a00 */
[----:B------:R-:W-:Y:S01]  /*5ab0*/  IMAD.MOV.U32 R145, RZ, RZ, 0x1 ;  /* 0x00000001ff917424 */ /* 0x000fe200078e00ff */
[----:B------:R-:W-:Y:S06]  /*5ac0*/  UISETP.NE.AND.EX UP0, UPT, UR57, URZ, UPT, UP0 ;  /* 0x000000ff3900728c */ /* 0x000fec000bf05300 */
[----:B------:R-:W-:Y:S05]  /*5ad0*/  PLOP3.LUT P3, PT, PT, PT, UP0, 0x80, 0x8 ;  /* 0x000000000008781c */ /* 0x000fea0003f6f008 */
[----:B------:R-:W2:Y:S01]  /*5ae0*/  @UP0 LDCU.64 UR4, c[0x0][0x888] ;  /* 0x00011100ff0407ac */ /* 0x000ea20008000a00 */
[----:B------:R-:W-:Y:S07]  /*5af0*/  @UP0 UIMAD UR6, UR36, UR60, URZ ;  /* 0x0000003c240602a4 */ /* 0x000fee000f8e02ff */
[----:B------:R-:W-:Y:S01]  /*5b00*/  @!P3 PRMT R145, R0, 0x7610, R145 ;  /* 0x000076100091b816 */ /* 0x000fe20000000091 */
[----:B--2---:R-:W-:Y:S06]  /*5b10*/  @UP0 UIMAD.WIDE UR4, UR6, 0x4, UR4 ;  /* 0x00000004060408a5 */ /* 0x004fec000f8e0204 */
[----:B------:R-:W-:Y:S01]  /*5b20*/  IMAD.U32 R2, RZ, RZ, UR4 ;  /* 0x00000004ff027e24 */ /* 0x000fe2000f8e00ff */
[----:B------:R-:W-:Y:S04]  /*5b30*/  MOV R3, UR5 ;  /* 0x0000000500037c02 */ /* 0x000fe80008000f00 */
[----:B------:R-:W2:Y:S01]  /*5b40*/  @!UP0 LDCU UR4, c[0x0][0x880] ;  /* 0x00011000ff0487ac */ /* 0x000ea20008000800 */
[----:B-1---5:R3:W5:Y:S02]  /*5b50*/  @P3 LDG.E R72, desc[UR8][R2.64] ;  /* 0x0000000802483981 */ /* 0x022764000c1e1900 */
[----:B--23--:R-:W-:Y:S02]  /*5b60*/  @!P3 IMAD.U32 R72, RZ, RZ, UR4 ;  /* 0x00000004ff48be24 */ /* 0x00cfe4000f8e00ff */
.L_x_93:
[----:B------:R-:W-:Y:S05]  /*5b70*/  @!P4 BRA `(.L_x_94) ;  /* 0x000000000024c947 */ /* 0x000fea0003800000 */
[----:B------:R-:W-:Y:S01]  /*5b80*/  ISETP.NE.U32.AND P3, PT, R136, RZ, PT ;  /* 0x000000ff8800720c */ /* 0x000fe20003f65070 */
[----:B------:R-:W2:Y:S03]  /*5b90*/  LDCU.64 UR4, c[0x0][0x358] ;  /* 0x00006b00ff0477ac */ /* 0x000ea60008000a00 */
[----:B------:R-:W-:Y:S11]  /*5ba0*/  ISETP.NE.AND.EX P3, PT, R137, RZ, PT, P3 ;  /* 0x000000ff8900720c */ /* 0x000ff60003f65330 */
[----:B------:R-:W-:Y:S02]  /*5bb0*/  @!UPT UIADD3 URZ, UPT, UPT, URZ, URZ, URZ ;  /* 0x000000fffffff290 */ /* 0x000fe4000fffe0ff */
[----:B------:R-:W3:Y:S01]  /*5bc0*/  @P3 LDC.64 R2, c[0x0][0x8a8] ;  /* 0x00022a00ff023b82 */ /* 0x000ee20000000a00 */
[----:B-1----:R-:W-:Y:S04]  /*5bd0*/  @P3 IMAD R0, R138, UR36, RZ ;  /* 0x000000248a003c24 */ /* 0x002fe8000f8e02ff */
[----:B---3--:R-:W-:Y:S05]  /*5be0*/  @P3 IMAD.WIDE R2, R0, 0x4, R2 ;  /* 0x0000000400023825 */ /* 0x008fea00078e0202 */
[----:B--2--5:R2:W5:Y:S02]  /*5bf0*/  @P3 LDG.E R70, desc[UR4][R2.64] ;  /* 0x0000000402463981 */ /* 0x024564000c1e1900 */
[----:B--2---:R-:W3:Y:S02]  /*5c00*/  @!P3 LDC R70, c[0x0][0x8a0] ;  /* 0x00022800ff46bb82 */ /* 0x004ee40000000800 */
.L_x_94:
[----:B-----5:R-:W-:Y:S01]  /*5c10*/  ISETP.NE.AND P4, PT, R72, RZ, PT ;  /* 0x000000ff4800720c */ /* 0x020fe20003f85270 */
[----:B------:R-:W-:Y:S01]  /*5c20*/  BSSY B1, `(.L_x_95) ;  /* 0x0000048000017945 */ /* 0x000fe20003800000 */
[----:B------:R-:W-:Y:S01]  /*5c30*/  SEL R7, RZ, 0xffffffff, P2 ;  /* 0xffffffffff077807 */ /* 0x000fe20001000000 */
[----:B------:R-:W-:Y:S01]  /*5c40*/  IMAD.MOV.U32 R79, RZ, RZ, 0x1 ;  /* 0x00000001ff4f7424 */ /* 0x000fe200078e00ff */
[----:B------:R-:W-:Y:S01]  /*5c50*/  LOP3.LUT P3, RZ, R145, 0xff, RZ, 0xc0, !PT ;  /* 0x000000ff91ff7812 */ /* 0x000fe2000786c0ff */
[C---:B------:R-:W-:Y:S01]  /*5c60*/  IMAD R71, R68.reuse, 0x80, R69 ;  /* 0x0000008044477824 */ /* 0x040fe200078e0245 */
[----:B-1----:R-:W-:Y:S02]  /*5c70*/  @P1 SEL R0, RZ, 0xffffffff, P4 ;  /* 0xffffffffff001807 */ /* 0x002fe40002000000 */
[----:B------:R-:W-:Y:S02]  /*5c80*/  CS2R R90, SRZ ;  /* 0x00000000005a7805 */ /* 0x000fe4000001ff00 */
[----:B------:R-:W-:Y:S02]  /*5c90*/  LEA R3, R151, UR44, 0x3 ;  /* 0x0000002c97037c11 */ /* 0x000fe4000f8e18ff */
[----:B------:R-:W-:Y:S02]  /*5ca0*/  CS2R R88, SRZ ;  /* 0x0000000000587805 */ /* 0x000fe4000001ff00 */
[----:B------:R-:W-:Y:S02]  /*5cb0*/  @P0 SEL R0, R7, R0, !P3 ;  /* 0x0000000007000207 */ /* 0x000fe40005800000 */
[----:B------:R-:W-:Y:S02]  /*5cc0*/  CS2R R86, SRZ ;  /* 0x0000000000567805 */ /* 0x000fe4000001ff00 */
[----:B------:R-:W-:Y:S02]  /*5cd0*/  LEA R78, R68, UR44, 0x3 ;  /* 0x0000002c444e7c11 */ /* 0x000fe4000f8e18ff */
[----:B------:R-:W-:Y:S02]  /*5ce0*/  CS2R R84, SRZ ;  /* 0x0000000000547805 */ /* 0x000fe4000001ff00 */
[----:B------:R-:W-:Y:S02]  /*5cf0*/  @P1 LOP3.LUT R0, R0, 0x1, RZ, 0xc0, !PT ;  /* 0x0000000100001812 */ /* 0x000fe400078ec0ff */
[----:B------:R-:W-:Y:S02]  /*5d00*/  CS2R R82, SRZ ;  /* 0x0000000000527805 */ /* 0x000fe4000001ff00 */
[----:B------:R-:W-:Y:S02]  /*5d10*/  SHF.L.U32 R5, R153, 0x1f, RZ ;  /* 0x0000001f99057819 */ /* 0x000fe400000006ff */
[----:B------:R-:W-:Y:S02]  /*5d20*/  CS2R R80, SRZ ;  /* 0x0000000000507805 */ /* 0x000fe4000001ff00 */
[----:B------:R-:W-:Y:S02]  /*5d30*/  ISETP.NE.U32.OR P6, PT, R0, 0x1, !P1 ;  /* 0x000000010000780c */ /* 0x000fe40004fc5470 */
[----:B------:R-:W-:Y:S02]  /*5d40*/  CS2R R94, SRZ ;  /* 0x00000000005e7805 */ /* 0x000fe4000001ff00 */
[----:B------:R-:W-:Y:S02]  /*5d50*/  PLOP3.LUT P2, PT, PT, PT, UP1, 0x80, 0x8 ;  /* 0x000000000008781c */ /* 0x000fe40003f4f018 */
[----:B------:R-:W-:Y:S02]  /*5d60*/  CS2R R92, SRZ ;  /* 0x00000000005c7805 */ /* 0x000fe4000001ff00 */
[----:B------:R-:W-:Y:S02]  /*5d70*/  SEL R0, RZ, 0xffffffff, P4 ;  /* 0xffffffffff007807 */ /* 0x000fe40002000000 */
[----:B------:R-:W-:Y:S03]  /*5d80*/  P2R R96, PR, RZ, 0x40 ;  /* 0x00000040ff607803 */ /* 0x000fe60000000000 */
[----:B------:R-:W-:Y:S04]  /*5d90*/  @P6 SHF.L.U32 R2, R150, 0x1f, RZ ;  /* 0x0000001f96026819 */ /* 0x000fe800000006ff */
[----:B------:R-:W-:Y:S01]  /*5da0*/  @P2 SEL R0, R7, R0, !P3 ;  /* 0x0000000007002207 */ /* 0x000fe20005800000 */
[----:B------:R-:W1:Y:S03]  /*5db0*/  @P6 SYNCS.PHASECHK.TRANS64.TRYWAIT P1, [R3+URZ+0x60], R2 ;  /* 0x00006002030065a7 */ /* 0x000e6600080211ff */
[----:B------:R-:W-:Y:S04]  /*5dc0*/  LOP3.LUT R0, R0, 0x1, RZ, 0xc0, !PT ;  /* 0x0000000100007812 */ /* 0x000fe800078ec0ff */
[----:B------:R-:W-:Y:S04]  /*5dd0*/  ISETP.NE.U32.AND P5, PT, R0, 0x1, PT ;  /* 0x000000010000780c */ /* 0x000fe80003fa5070 */
[----:B------:R-:W-:Y:S01]  /*5de0*/  P2R R108, PR, RZ, 0x20 ;  /* 0x00000020ff6c7803 */ /* 0x000fe20000000000 */
[----:B------:R2:W4:Y:S01]  /*5df0*/  SYNCS.PHASECHK.TRANS64.TRYWAIT P0, [R78+URZ+0xb0], R5 ;  /* 0x0000b0054e0075a7 */ /* 0x00052200080011ff */
[----:B-1----:R-:W-:Y:S01]  /*5e00*/  @P6 SEL R79, RZ, 0x1, !P1 ;  /* 0x00000001ff4f6807 */ /* 0x002fe20004800000 */
[----:B--2---:R-:W-:Y:S06]  /*5e10*/  @!P6 BRA `(.L_x_96) ;  /* 0x0000000000a0e947 */ /* 0x004fec0003800000 */
[----:B------:R-:W-:Y:S01]  /*5e20*/  @P5 IMAD R7, R151, 0x2000, R144 ;  /* 0x0000200097075824 */ /* 0x000fe200078e0290 */
[----:B------:R-:W-:Y:S01]  /*5e30*/  ISETP.NE.AND P1, PT, R79, RZ, PT ;  /* 0x000000ff4f00720c */ /* 0x000fe20003f25270 */
[----:B------:R-:W-:Y:S01]  /*5e40*/  BSSY B0, `(.L_x_97) ;  /* 0x0000011000007945 */ /* 0x000fe20003800000 */
[----:B------:R-:W-:Y:S01]  /*5e50*/  CS2R R94, SRZ ;  /* 0x00000000005e7805 */ /* 0x000fe2000001ff00 */
[----:B------:R-:W-:Y:S01]  /*5e60*/  @P5 VIADD R9, R7, UR44 ;  /* 0x0000002c07095c36 */ /* 0x000fe20008000000 */
[----:B------:R-:W-:Y:S02]  /*5e70*/  CS2R R92, SRZ ;  /* 0x00000000005c7805 */ /* 0x000fe4000001ff00 */
[----:B------:R-:W-:Y:S02]  /*5e80*/  CS2R R82, SRZ ;  /* 0x0000000000527805 */ /* 0x000fe4000001ff00 */
[----:B------:R-:W-:Y:S01]  /*5e90*/  CS2R R80, SRZ ;  /* 0x0000000000507805 */ /* 0x000fe2000001ff00 */
[--C-:B------:R-:W-:Y:S01]  /*5ea0*/  @P5 IMAD.IADD R6, R156, 0x1, R9.reuse ;  /* 0x000000019c065824 */ /* 0x100fe200078e0209 */
[----:B------:R-:W-:Y:S01]  /*5eb0*/  CS2R R86, SRZ ;  /* 0x0000000000567805 */ /* 0x000fe2000001ff00 */
[--C-:B------:R-:W-:Y:S01]  /*5ec0*/  @P5 IMAD.IADD R4, R155, 0x1, R9.reuse ;  /* 0x000000019b045824 */ /* 0x100fe200078e0209 */
[----:B------:R-:W-:Y:S01]  /*5ed0*/  CS2R R84, SRZ ;  /* 0x0000000000547805 */ /* 0x000fe2000001ff00 */
[----:B------:R-:W-:Y:S01]  /*5ee0*/  @P5 IMAD R2, R154, 0x10, R9 ;  /* 0x000000109a025824 */ /* 0x000fe200078e0209 */
[----:B------:R-:W-:Y:S02]  /*5ef0*/  CS2R R90, SRZ ;  /* 0x00000000005a7805 */ /* 0x000fe4000001ff00 */
[----:B------:R-:W-:Y:S01]  /*5f00*/  CS2R R88, SRZ ;  /* 0x0000000000587805 */ /* 0x000fe2000001ff00 */
[----:B------:R-:W-:Y:S06]  /*5f10*/  @P1 BRA `(.L_x_98) ;  /* 0x00000000000c1947 */ /* 0x000fec0003800000 */
[----:B------:R-:W-:Y:S04]  /*5f20*/  SHF.L.U32 R0, R150, 0x1f, RZ ;  /* 0x0000001f96007819 */ /* 0x000fe800000006ff */
[----:B------:R-:W1:Y:S02]  /*5f30*/  SYNCS.PHASECHK.TRANS64.TRYWAIT P1, [R3+URZ+0x60], R0 ;  /* 0x00006000030075a7 */ /* 0x000e6400080211ff */
[----:B-1----:R-:W-:Y:S05]  /*5f40*/  @!P1 BRA `(.L_x_99) ;  /* 0x00000034008c9947 */ /* 0x002fea0003800000 */
.L_x_98:
[----:B------:R-:W-:Y:S05]  /*5f50*/  BSYNC B0 ;  /* 0x0000000000007941 */ /* 0x000fea0003800000 */
.L_x_97:
[----:B------:R-:W-:Y:S01]  /*5f60*/  ISETP.NE.AND P1, PT, R108, RZ, PT ;  /* 0x000000ff6c00720c */ /* 0x000fe20003f25270 */
[----:B-1----:R-:W-:Y:S02]  /*5f70*/  VIADD R3, R3, 0x70 ;  /* 0x0000007003037836 */ /* 0x002fe40000000000 */
[----:B------:R-:W-:Y:S02]  /*5f80*/  IMAD.U32 R0, RZ, RZ, UR45 ;  /* 0x0000002dff007e24 */ /* 0x000fe4000f8e00ff */
[----:B------:R-:W-:Y:S03]  /*5f90*/  VIADD R151, R151, 0x1 ;  /* 0x0000000197977836 */ /* 0x000fe60000000000 */
[----:B------:R-:W-:Y:S05]  /*5fa0*/  PRMT R0, R0, 0x654, R3 ;  /* 0x0000065400007816 */ /* 0x000fea0000000003 */
[----:B------:R1:W2:Y:S04]  /*5fb0*/  @P1 LDS.128 R92, [R7+UR44+0x200] ;  /* 0x0002002c075c1984 */ /* 0x0002a80008000c00 */
[----:B------:R1:W1:Y:S04]  /*5fc0*/  @P1 LDS.128 R80, [R6+0x200] ;  /* 0x0002000006501984 */ /* 0x0002680000000c00 */
[----:B------:R1:W1:Y:S04]  /*5fd0*/  @P1 LDS.128 R84, [R4+0x200] ;  /* 0x0002000004541984 */ /* 0x0002680000000c00 */
[----:B------:R1:W1:Y:S01]  /*5fe0*/  @P1 LDS.128 R88, [R2+0x200] ;  /* 0x0002000002581984 */ /* 0x0002620000000c00 */
[C---:B------:R-:W-:Y:S01]  /*5ff0*/  ISETP.NE.AND P1, PT, R151.reuse, 0x2, PT ;  /* 0x000000029700780c */ /* 0x040fe20003f25270 */
[----:B------:R-:W-:Y:S01]  /*6000*/  @!PT LDS RZ, [RZ] ;  /* 0x00000000fffff984 */ /* 0x000fe20000000800 */
[----:B------:R-:W-:Y:S01]  /*6010*/  @!PT LDS RZ, [RZ] ;  /* 0x00000000fffff984 */ /* 0x000fe20000000800 */
[----:B------:R-:W-:Y:S01]  /*6020*/  @!PT LDS RZ, [RZ] ;  /* 0x00000000fffff984 */ /* 0x000fe20000000800 */
[----:B------:R-:W-:Y:S01]  /*6030*/  @!PT LDS RZ, [RZ] ;  /* 0x00000000fffff984 */ /* 0x000fe20000000800 */
[----:B------:R5:W-:Y:S06]  /*6040*/  MEMBAR.ALL.CTA ;  /* 0x0000000000007992 */ /* 0x000bec0000008000 */
[----:B-----5:R-:W5:Y:S01]  /*6050*/  FENCE.VIEW.ASYNC.S ;  /* 0x00000000000073c6 */ /* 0x020f620000000000 */
[----:B------:R-:W-:Y:S02]  /*6060*/  SEL R3, RZ, 0x1, P1 ;  /* 0x00000001ff037807 */ /* 0x000fe40000800000 */
[----:B------:R-:W-:Y:S02]  /*6070*/  SEL R151, R151, RZ, P1 ;  /* 0x000000ff97977207 */ /* 0x000fe40000800000 */
[----:B------:R-:W-:Y:S01]  /*6080*/  LOP3.LUT R150, R150, R3, RZ, 0x3c, !PT ;  /* 0x0000000396967212 */ /* 0x000fe200078e3cff */
[----:B-----5:R1:W-:Y:S06]  /*6090*/  SYNCS.ARRIVE.TRANS64.RED.A1T0 RZ, [R0+URZ], RZ ;  /* 0x000000ff00ff79a7 */ /* 0x0203ec00081004ff */
.L_x_96:
[----:B------:R-:W-:Y:S05]  /*60a0*/  BSYNC B1 ;  /* 0x0000000000017941 */ /* 0x000fea0003800000 */
.L_x_95:
[----:B------:R-:W-:Y:S04]  /*60b0*/  SHF.R.U32.HI R3, RZ, 0x15, R71 ;  /* 0x00000015ff037819 */ /* 0x000fe80000011647 */
[----:B------:R-:W-:Y:S01]  /*60c0*/  LOP3.LUT P1, RZ, R3, 0x3, R146, 0x48, !PT ;  /* 0x0000000303ff7812 */ /* 0x000fe20007824892 */
[----:B------:R-:W-:Y:S01]  /*60d0*/  @!UPT UIADD3 URZ, UPT, UPT, URZ, URZ, URZ ;  /* 0x000000fffffff290 */ /* 0x000fe2000fffe0ff */
[----:B----4-:R-:W-:Y:S11]  /*60e0*/  @P0 BRA `(.L_x_100) ;  /* 0x0000000000080947 */ /* 0x010ff60003800000 */
[----:B------:R-:W4:Y:S02]  /*60f0*/  SYNCS.PHASECHK.TRANS64.TRYWAIT P0, [R78+URZ+0xb0], R5 ;  /* 0x0000b0054e0075a7 */ /* 0x000f2400080011ff */
[----:B----4-:R-:W-:Y:S05]  /*6100*/  @!P0 BRA `(.L_x_101) ;  /* 0x0000003400308947 */ /* 0x010fea0003800000 */
.L_x_100:
[----:B------:R-:W-:Y:S05]  /*6110*/  @!P1 BRA `(.L_x_102) ;  /* 0x0000000000409947 */ /* 0x000fea0003800000 */
[----:B------:R-:W4:Y:S01]  /*6120*/  LDCU.64 UR8, c[0x4][0x70] ;  /* 0x01000e00ff0877ac */ /* 0x000f220008000a00 */
[----:B------:R-:W-:Y:S01]  /*6130*/  MOV R3, 0x0 ;  /* 0x0000000000037802 */ /* 0x000fe20000000f00 */
[----:B------:R-:W-:Y:S02]  /*6140*/  HFMA2 R12, -RZ, RZ, 0, 5.9604644775390625e-08 ;  /* 0x00000001ff0c7431 */ /* 0x000fe400000001ff */
[----:B------:R-:W-:Y:S02]  /*6150*/  IMAD.MOV.U32 R8, RZ, RZ, 0x192 ;  /* 0x00000192ff087424 */ /* 0x000fe400078e00ff */
[----:B------:R-:W-:Y:S01]  /*6160*/  IMAD.MOV.U32 R13, RZ, RZ, RZ ;  /* 0x000000ffff0d7224 */ /* 0x000fe200078e00ff */
[----:B------:R-:W5:Y:S01]  /*6170*/  LDCU.64 UR6, c[0x4][0x78] ;  /* 0x01000f00ff0677ac */ /* 0x000f620008000a00 */
[----:B-1----:R-:W1:Y:S01]  /*6180*/  LDC.64 R2, c[0x4][R3] ;  /* 0x0100000003027b82 */ /* 0x002e620000000a00 */
[----:B------:R-:W2:Y:S01]  /*6190*/  LDCU.64 UR4, c[0x4][0x10] ;  /* 0x01000200ff0477ac */ /* 0x000ea20008000a00 */
[----:B----4-:R-:W-:Y:S01]  /*61a0*/  MOV R5, UR9 ;  /* 0x0000000900057c02 */ /* 0x010fe20008000f00 */
[----:B------:R-:W-:Y:S01]  /*61b0*/  IMAD.U32 R4, RZ, RZ, UR8 ;  /* 0x00000008ff047e24 */ /* 0x000fe2000f8e00ff */
[----:B-----5:R-:W-:Y:S01]  /*61c0*/  MOV R7, UR7 ;  /* 0x0000000700077c02 */ /* 0x020fe20008000f00 */
[----:B------:R-:W-:Y:S01]  /*61d0*/  IMAD.U32 R6, RZ, RZ, UR6 ;  /* 0x00000006ff067e24 */ /* 0x000fe2000f8e00ff */
[----:B--2---:R-:W-:Y:S01]  /*61e0*/  MOV R11, UR5 ;  /* 0x00000005000b7c02 */ /* 0x004fe20008000f00 */
[----:B------:R-:W-:Y:S02]  /*61f0*/  IMAD.U32 R10, RZ, RZ, UR4 ;  /* 0x00000004ff0a7e24 */ /* 0x000fe4000f8e00ff */
[----:B------:R-:W-:Y:S07]  /*6200*/  LEPC R20, `(.L_x_102) ;  /* 0x000000001014794e */ /* 0x000fee0000000000 */
[----:B-1-3--:R-:W-:Y:S05]  /*6210*/  CALL.ABS.NOINC R2 ;  /* 0x0000000002007343 */ /* 0x00afea0003c00000 */
.L_x_102:
[----:B--2---:R-:W-:Y:S01]  /*6220*/  SHF.L.U32 R75, R92, 0x10, RZ ;  /* 0x000000105c4b7819 */ /* 0x004fe200000006ff */
[----:B------:R-:W-:Y:S05]  /*6230*/  WARPSYNC.ALL ;  /* 0x0000000000007948 */ /* 0x000fea0003800000 */
[----:B------:R-:W-:Y:S01]  /*6240*/  R2UR UR4, R71 ;  /* 0x00000000470472ca */ /* 0x000fe200000e0000 */
[----:B------:R-:W-:Y:S01]  /*6250*/  BSSY.RECONVERGENT B0, `(.L_x_103) ;  /* 0x0000121000007945 */ /* 0x000fe20003800200 */
[----:B------:R-:W-:Y:S02]  /*6260*/  ISETP.NE.AND P6, PT, R96, RZ, PT ;  /* 0x000000ff6000720c */ /* 0x000fe40003fc5270 */
[----:B------:R-:W-:Y:S02]  /*6270*/  IADD3 R110, PT, PT, R144, UR44, RZ ;  /* 0x0000002c906e7c10 */ /* 0x000fe4000fffe0ff */
[----:B------:R-:W-:Y:S02]  /*6280*/  SHF.L.U32 R109, R154, 0x4, RZ ;  /* 0x000000049a6d7819 */ /* 0x000fe400000006ff */
[-C--:B------:R-:W-:Y:S02]  /*6290*/  IADD3 R161, PT, PT, R156, R110.reuse, RZ ;  /* 0x0000006e9ca17210 */ /* 0x080fe40007ffe0ff */
[----:B------:R-:W-:Y:S02]  /*62a0*/  IADD3 R160, PT, PT, R155, R110, RZ ;  /* 0x0000006e9ba07210 */ /* 0x000fe40007ffe0ff */
[----:B------:R-:W-:Y:S01]  /*62b0*/  IADD3 R159, PT, PT, R110, R109, RZ ;  /* 0x0000006d6e9f7210 */ /* 0x000fe20007ffe0ff */
[----:B-1--4-:R-:W3:Y:S01]  /*62c0*/  LDTM.x64 R4, tmem[UR4] ;  /* 0x00000004000479ee */ /* 0x012ee20008340000 */
[C---:B------:R-:W-:Y:S02]  /*62d0*/  PRMT R73, R92.reuse, 0x8880, RZ ;  /* 0x000088805c497816 */ /* 0x040fe400000000ff */
[----:B------:R-:W-:Y:S02]  /*62e0*/  SHF.R.S32.HI R75, RZ, 0x18, R75 ;  /* 0x00000018ff4b7819 */ /* 0x000fe4000001144b */
[----:B------:R-:W-:Y:S02]  /*62f0*/  SHF.R.S32.HI R76, RZ, 0x18, R93 ;  /* 0x00000018ff4c7819 */ /* 0x000fe4000001145d */
[----:B------:R-:W-:Y:S02]  /*6300*/  SHF.L.U32 R74, R92, 0x8, RZ ;  /* 0x000000085c4a7819 */ /* 0x000fe400000006ff */
[----:B------:R-:W-:Y:S02]  /*6310*/  SHF.L.U32 R77, R93, 0x8, RZ ;  /* 0x000000085d4d7819 */ /* 0x000fe400000006ff */
[----:B------:R-:W-:Y:S02]  /*6320*/  SHF.R.S32.HI R74, RZ, 0x18, R74 ;  /* 0x00000018ff4a7819 */ /* 0x000fe4000001144a */
[----:B------:R-:W-:Y:S02]  /*6330*/  SHF.R.S32.HI R77, RZ, 0x18, R77 ;  /* 0x00000018ff4d7819 */ /* 0x000fe4000001144d */
[----:B------:R-:W-:Y:S02]  /*6340*/  ISETP.NE.AND P0, PT, R158, RZ, PT ;  /* 0x000000ff9e00720c */ /* 0x000fe40003f05270 */
[----:B------:R-:W-:Y:S02]  /*6350*/  LEA R111, R151, UR44, 0x3 ;  /* 0x0000002c976f7c11 */ /* 0x000fe4000f8e18ff */
[----:B------:R-:W-:Y:S01]  /*6360*/  @P6 SHF.L.U32 R116, R150, 0x1f, RZ ;  /* 0x0000001f96746819 */ /* 0x000fe200000006ff */
[C---:B---3--:R-:W-:Y:S02]  /*6370*/  IMAD R0, R70.reuse, R4, RZ ;  /* 0x0000000446007224 */ /* 0x048fe400078e02ff */
[C---:B------:R-:W-:Y:S02]  /*6380*/  IMAD R2, R70.reuse, R5, RZ ;  /* 0x0000000546027224 */ /* 0x040fe400078e02ff */
[----:B------:R-:W-:Y:S02]  /*6390*/  IMAD R3, R70, R6, RZ ;  /* 0x0000000646037224 */ /* 0x000fe400078e02ff */
[-C--:B------:R-:W-:Y:S01]  /*63a0*/  IMAD R0, R73, R72.reuse, R0 ;  /* 0x0000004849007224 */ /* 0x080fe200078e0200 */
[----:B------:R-:W-:Y:S01]  /*63b0*/  SHF.R.S32.HI R73, RZ, 0x18, R92 ;  /* 0x00000018ff497819 */ /* 0x000fe2000001145c */
[-C--:B------:R-:W-:Y:S01]  /*63c0*/  IMAD R2, R75, R72.reuse, R2 ;  /* 0x000000484b027224 */ /* 0x080fe200078e0202 */
[C---:B------:R-:W-:Y:S01]  /*63d0*/  PRMT R75, R93.reuse, 0x8880, RZ ;  /* 0x000088805d4b7816 */ /* 0x040fe200000000ff */
[----:B------:R-:W-:Y:S01]  /*63e0*/  IMAD R3, R74, R72, R3 ;  /* 0x000000484a037224 */ /* 0x000fe200078e0203 */
[----:B------:R-:W-:Y:S01]  /*63f0*/  SHF.L.U32 R74, R93, 0x10, RZ ;  /* 0x000000105d4a7819 */ /* 0x000fe200000006ff */
[C---:B------:R-:W-:Y:S02]  /*6400*/  IMAD R7, R70.reuse, R7, RZ ;  /* 0x0000000746077224 */ /* 0x040fe400078e02ff */
[C---:B------:R-:W-:Y:S01]  /*6410*/  IMAD R4, R70.reuse, R8, RZ ;  /* 0x0000000846047224 */ /* 0x040fe200078e02ff */
[----:B------:R-:W-:Y:S01]  /*6420*/  SHF.R.S32.HI R74, RZ, 0x18, R74 ;  /* 0x00000018ff4a7819 */ /* 0x000fe2000001144a */
[----:B------:R-:W-:Y:S02]  /*6430*/  IMAD R5, R70, R9, RZ ;  /* 0x0000000946057224 */ /* 0x000fe400078e02ff */
[-C--:B------:R-:W-:Y:S01]  /*6440*/  IMAD R7, R73, R72.reuse, R7 ;  /* 0x0000004849077224 */ /* 0x080fe200078e0207 */
[C---:B------:R-:W-:Y:S01]  /*6450*/  PRMT R73, R94.reuse, 0x8880, RZ ;  /* 0x000088805e497816 */ /* 0x040fe200000000ff */
[----:B------:R-:W-:Y:S01]  /*6460*/  IMAD R4, R75, R72, R4 ;  /* 0x000000484b047224 */ /* 0x000fe200078e0204 */
[----:B------:R-:W-:Y:S01]  /*6470*/  SHF.L.U32 R75, R94, 0x8, RZ ;  /* 0x000000085e4b7819 */ /* 0x000fe200000006ff */
[----:B------:R-:W-:Y:S01]  /*6480*/  IMAD R6, R70, R10, RZ ;  /* 0x0000000a46067224 */ /* 0x000fe200078e02ff */
[----:B------:R-:W-:Y:S01]  /*6490*/  I2IP.S8.S32.SAT R97, R7, R3, RZ ;  /* 0x0000000307617239 */ /* 0x000fe200000014ff */
[----:B------:R-:W-:Y:S01]  /*64a0*/  IMAD R5, R74, R72, R5 ;  /* 0x000000484a057224 */ /* 0x000fe200078e0205 */
[----:B------:R-:W-:Y:S01]  /*64b0*/  SHF.L.U32 R74, R94, 0x10, RZ ;  /* 0x000000105e4a7819 */ /* 0x000fe200000006ff */
[----:B------:R-:W-:Y:S01]  /*64c0*/  IMAD R11, R70, R11, RZ ;  /* 0x0000000b460b7224 */ /* 0x000fe200078e02ff */
[----:B------:R-:W-:Y:S01]  /*64d0*/  I2IP.S8.S32.SAT R96, R2, R0, R97 ;  /* 0x0000000002607239 */ /* 0x000fe20000001461 */
[C---:B------:R-:W-:Y:S01]  /*64e0*/  IMAD R8, R70.reuse, R12, RZ ;  /* 0x0000000c46087224 */ /* 0x040fe200078e02ff */
[----:B------:R-:W-:Y:S01]  /*64f0*/  SHF.R.S32.HI R74, RZ, 0x18, R74 ;  /* 0x00000018ff4a7819 */ /* 0x000fe2000001144a */
[-C--:B------:R-:W-:Y:S01]  /*6500*/  IMAD R6, R77, R72.reuse, R6 ;  /* 0x000000484d067224 */ /* 0x080fe200078e0206 */
[----:B------:R-:W-:Y:S01]  /*6510*/  SHF.R.S32.HI R75, RZ, 0x18, R75 ;  /* 0x00000018ff4b7819 */ /* 0x000fe2000001144b */
[----:B------:R-:W-:Y:S01]  /*6520*/  IMAD R9, R70, R13, RZ ;  /* 0x0000000d46097224 */ /* 0x000fe200078e02ff */
[----:B------:R-:W-:Y:S01]  /*6530*/  SHF.L.U32 R77, R95, 0x8, RZ ;  /* 0x000000085f4d7819 */ /* 0x000fe200000006ff */
[-C--:B------:R-:W-:Y:S01]  /*6540*/  IMAD R11, R76, R72.reuse, R11 ;  /* 0x000000484c0b7224 */ /* 0x080fe200078e020b */
[----:B------:R-:W-:Y:S01]  /*6550*/  SHF.R.S32.HI R76, RZ, 0x18, R95 ;  /* 0x00000018ff4c7819 */ /* 0x000fe2000001145f */
[----:B------:R-:W-:Y:S01]  /*6560*/  IMAD R8, R73, R72, R8 ;  /* 0x0000004849087224 */ /* 0x000fe200078e0208 */
[----:B------:R-:W-:Y:S01]  /*6570*/  SHF.R.S32.HI R73, RZ, 0x18, R94 ;  /* 0x00000018ff497819 */ /* 0x000fe2000001145e */
[----:B------:R-:W-:Y:S01]  /*6580*/  IMAD R10, R70, R14, RZ ;  /* 0x0000000e460a7224 */ /* 0x000fe200078e02ff */
[----:B------:R-:W-:Y:S01]  /*6590*/  I2IP.S8.S32.SAT R98, R11, R6, RZ ;  /* 0x000000060b627239 */ /* 0x000fe200000014ff */
[----:B------:R-:W-:Y:S01]  /*65a0*/  IMAD R9, R74, R72, R9 ;  /* 0x000000484a097224 */ /* 0x000fe200078e0209 */
[----:B------:R-:W-:Y:S01]  /*65b0*/  SHF.R.S32.HI R77, RZ, 0x18, R77 ;  /* 0x00000018ff4d7819 */ /* 0x000fe2000001144d */
[----:B------:R-:W-:Y:S01]  /*65c0*/  IMAD.U32 R74, R95, 0x10000, RZ ;  /* 0x000100005f4a7824 */ /* 0x000fe200078e00ff */
[----:B------:R-:W-:Y:S01]  /*65d0*/  I2IP.S8.S32.SAT R97, R5, R4, R98 ;  /* 0x0000000405617239 */ /* 0x000fe20000001462 */
[C---:B------:R-:W-:Y:S02]  /*65e0*/  IMAD R15, R70.reuse, R15, RZ ;  /* 0x0000000f460f7224 */ /* 0x040fe400078e02ff */
[----:B------:R-:W-:Y:S01]  /*65f0*/  IMAD R10, R75, R72, R10 ;  /* 0x000000484b0a7224 */ /* 0x000fe200078e020a */
[----:B------:R-:W-:Y:S01]  /*6600*/  PRMT R75, R95, 0x8880, RZ ;  /* 0x000088805f4b7816 */ /* 0x000fe200000000ff */
        /* <DEDUP_REMOVED lines=11> */
[C---:B------:R-:W-:Y:S01]  /*66c0*/  IMAD R19, R70.reuse, R19, RZ ;  /* 0x0000001346137224 */ /* 0x040fe200078e02ff */
[----:B------:R-:W-:Y:S01]  /*66d0*/  I2IP.S8.S32.SAT R98, R9, R8, R98 ;  /* 0x0000000809627239 */ /* 0x000fe20000001462 */
[C---:B------:R-:W-:Y:S01]  /*66e0*/  IMAD R16, R70.reuse, R20, RZ ;  /* 0x0000001446107224 */ /* 0x040fe200078e02ff */
[----:B------:R-:W-:Y:S01]  /*66f0*/  SHF.R.S32.HI R74, RZ, 0x18, R74 ;  /* 0x00000018ff4a7819 */ /* 0x000fe2000001144a */
[-C--:B------:R-:W-:Y:S01]  /*6700*/  IMAD R14, R77, R72.reuse, R14 ;  /* 0x000000484d0e7224 */ /* 0x080fe200078e020e */
[----:B------:R-:W-:Y:S01]  /*6710*/  SHF.R.S32.HI R75, RZ, 0x18, R75 ;  /* 0x00000018ff4b7819 */ /* 0x000fe2000001144b */
[----:B------:R-:W-:Y:S01]  /*6720*/  IMAD R17, R70, R21, RZ ;  /* 0x0000001546117224 */ /* 0x000fe200078e02ff */
[----:B------:R-:W-:Y:S01]  /*6730*/  SHF.L.U32 R77, R81, 0x8, RZ ;  /* 0x00000008514d7819 */ /* 0x000fe200000006ff */
[----:B------:R-:W-:Y:S01]  /*6740*/  IMAD R19, R76, R72, R19 ;  /* 0x000000484c137224 */ /* 0x000fe200078e0213 */
[----:B------:R-:W-:Y:S01]  /*6750*/  SHF.R.S32.HI R76, RZ, 0x18, R81 ;  /* 0x00000018ff4c7819 */ /* 0x000fe20000011451 */
[----:B------:R-:W-:Y:S01]  /*6760*/  IMAD R18, R70, R22, RZ ;  /* 0x0000001646127224 */ /* 0x000fe200078e02ff */
[----:B------:R-:W-:Y:S01]  /*6770*/  SHF.R.S32.HI R77, RZ, 0x18, R77 ;  /* 0x00000018ff4d7819 */ /* 0x000fe2000001144d */
[----:B------:R-:W-:Y:S01]  /*6780*/  IMAD R16, R73, R72, R16 ;  /* 0x0000004849107224 */ /* 0x000fe200078e0210 */
[----:B------:R-:W-:Y:S01]  /*6790*/  I2IP.S8.S32.SAT R99, R19, R14, RZ ;  /* 0x0000000e13637239 */ /* 0x000fe200000014ff */
[-C--:B------:R-:W-:Y:S01]  /*67a0*/  IMAD R17, R74, R72.reuse, R17 ;  /* 0x000000484a117224 */ /* 0x080fe200078e0211 */
[----:B------:R-:W-:Y:S01]  /*67b0*/  SHF.L.U32 R74, R81, 0x10, RZ ;  /* 0x00000010514a7819 */ /* 0x000fe200000006ff */
[C---:B------:R-:W-:Y:S01]  /*67c0*/  IMAD R23, R70.reuse, R23, RZ ;  /* 0x0000001746177224 */ /* 0x040fe200078e02ff */
[----:B------:R-:W-:Y:S01]  /*67d0*/  SHF.R.S32.HI R73, RZ, 0x18, R80 ;  /* 0x00000018ff497819 */ /* 0x000fe20000011450 */
[----:B------:R-:W-:Y:S01]  /*67e0*/  IMAD R18, R75, R72, R18 ;  /* 0x000000484b127224 */ /* 0x000fe200078e0212 */
[----:B------:R-:W-:Y:S01]  /*67f0*/  PRMT R75, R81, 0x8880, RZ ;  /* 0x00008880514b7816 */ /* 0x000fe200000000ff */
[C---:B------:R-:W-:Y:S01]  /*6800*/  IMAD R20, R70.reuse, R24, RZ ;  /* 0x0000001846147224 */ /* 0x040fe200078e02ff */
[----:B------:R-:W-:Y:S01]  /*6810*/  SHF.R.S32.HI R74, RZ, 0x18, R74 ;  /* 0x00000018ff4a7819 */ /* 0x000fe2000001144a */
[----:B------:R-:W-:Y:S01]  /*6820*/  IMAD R21, R70, R25, RZ ;  /* 0x0000001946157224 */ /* 0x000fe200078e02ff */
[----:B------:R-:W-:Y:S01]  /*6830*/  I2IP.S8.S32.SAT R99, R13, R12, R99 ;  /* 0x0000000c0d637239 */ /* 0x000fe20000001463 */
[-C--:B------:R-:W-:Y:S01]  /*6840*/  IMAD R23, R73, R72.reuse, R23 ;  /* 0x0000004849177224 */ /* 0x080fe200078e0217 */
[C---:B------:R-:W-:Y:S01]  /*6850*/  PRMT R73, R82.reuse, 0x8880, RZ ;  /* 0x0000888052497816 */ /* 0x040fe200000000ff */
[-C--:B------:R-:W-:Y:S01]  /*6860*/  IMAD R20, R75, R72.reuse, R20 ;  /* 0x000000484b147224 */ /* 0x080fe200078e0214 */
[----:B------:R-:W-:Y:S01]  /*6870*/  SHF.L.U32 R75, R82, 0x8, RZ ;  /* 0x00000008524b7819 */ /* 0x000fe200000006ff */
[----:B------:R-:W-:Y:S01]  /*6880*/  IMAD R21, R74, R72, R21 ;  /* 0x000000484a157224 */ /* 0x000fe200078e0215 */
[----:B------:R1:W-:Y:S01]  /*6890*/  STS.128 [R144+UR44+0x4200], R96 ;  /* 0x0042006090007988 */ /* 0x0003e20008000c2c */
[----:B------:R-:W-:Y:S01]  /*68a0*/  IMAD R22, R70, R26, RZ ;  /* 0x0000001a46167224 */ /* 0x000fe200078e02ff */
[----:B------:R-:W-:Y:S01]  /*68b0*/  I2IP.S8.S32.SAT R100, R23, R18, RZ ;  /* 0x0000001217647239 */ /* 0x000fe200000014ff */
[----:B------:R-:W-:Y:S01]  /*68c0*/  IMAD.U32 R74, R82, 0x10000, RZ ;  /* 0x00010000524a7824 */ /* 0x000fe200078e00ff */
[----:B------:R-:W-:Y:S01]  /*68d0*/  SHF.R.S32.HI R75, RZ, 0x18, R75 ;  /* 0x00000018ff4b7819 */ /* 0x000fe2000001144b */
[C---:B------:R-:W-:Y:S01]  /*68e0*/  IMAD R27, R70.reuse, R27, RZ ;  /* 0x0000001b461b7224 */ /* 0x040fe200078e02ff */
[----:B------:R-:W-:Y:S01]  /*68f0*/  I2IP.S8.S32.SAT R100, R17, R16, R100 ;  /* 0x0000001011647239 */ /* 0x000fe20000001464 */
[C---:B------:R-:W-:Y:S01]  /*6900*/  IMAD R24, R70.reuse, R28, RZ ;  /* 0x0000001c46187224 */ /* 0x040fe200078e02ff */
[----:B------:R-:W-:Y:S01]  /*6910*/  SHF.R.S32.HI R74, RZ, 0x18, R74 ;  /* 0x00000018ff4a7819 */ /* 0x000fe2000001144a */
[-C--:B------:R-:W-:Y:S01]  /*6920*/  IMAD R22, R77, R72.reuse, R22 ;  /* 0x000000484d167224 */ /* 0x080fe200078e0216 */
[----:B------:R-:W-:Y:S01]  /*6930*/  SHF.L.U32 R77, R83, 0x8, RZ ;  /* 0x00000008534d7819 */ /* 0x000fe200000006ff */
[----:B------:R-:W-:Y:S02]  /*6940*/  IMAD R25, R70, R29, RZ ;  /* 0x0000001d46197224 */ /* 0x000fe400078e02ff */
        /* <DEDUP_REMOVED lines=33> */
[----:B------:R-:W-:Y:S01]  /*6b60*/  PRMT R76, R85, 0x8880, RZ ;  /* 0x00008880554c7816 */ /* 0x000fe200000000ff */
[C---:B------:R-:W-:Y:S02]  /*6b70*/  IMAD R34, R70.reuse, R38, RZ ;  /* 0x0000002646227224 */ /* 0x040fe400078e02ff */
[----:B------:R-:W-:Y:S01]  /*6b80*/  IMAD R32, R73, R72, R32 ;  /* 0x0000004849207224 */ /* 0x000fe200078e0220 */
[----:B------:R-:W-:Y:S01]  /*6b90*/  SHF.R.S32.HI R73, RZ, 0x18, R84 ;  /* 0x00000018ff497819 */ /* 0x000fe20000011454 */
[----:B------:R-:W-:Y:S01]  /*6ba0*/  IMAD R39, R70, R39, RZ ;  /* 0x0000002746277224 */ /* 0x000fe200078e02ff */
[----:B------:R-:W-:Y:S01]  /*6bb0*/  I2IP.S8.S32.SAT R103, R35, R30, RZ ;  /* 0x0000001e23677239 */ /* 0x000fe200000014ff */
[-C--:B------:R-:W-:Y:S02]  /*6bc0*/  IMAD R33, R74, R72.reuse, R33 ;  /* 0x000000484a217224 */ /* 0x080fe400078e0221 */
[----:B------:R-:W-:Y:S01]  /*6bd0*/  IMAD R34, R75, R72, R34 ;  /* 0x000000484b227224 */ /* 0x000fe200078e0222 */
[----:B------:R-:W-:Y:S01]  /*6be0*/  I2IP.S8.S32.SAT R103, R29, R28, R103 ;  /* 0x0000001c1d677239 */ /* 0x000fe20000001467 */
[C---:B------:R-:W-:Y:S01]  /*6bf0*/  IMAD.U32 R74, R85.reuse, 0x10000, RZ ;  /* 0x00010000554a7824 */ /* 0x040fe200078e00ff */
[----:B------:R-:W-:Y:S01]  /*6c00*/  SHF.L.U32 R75, R85, 0x8, RZ ;  /* 0x00000008554b7819 */ /* 0x000fe200000006ff */
[----:B------:R-:W-:Y:S01]  /*6c10*/  IMAD R39, R73, R72, R39 ;  /* 0x0000004849277224 */ /* 0x000fe200078e0227 */
[----:B------:R-:W-:Y:S01]  /*6c20*/  MOV R73, R76 ;  /* 0x0000004c00497202 */ /* 0x000fe20000000f00 */
[C---:B------:R-:W-:Y:S01]  /*6c30*/  IMAD R36, R70.reuse, R40, RZ ;  /* 0x0000002846247224 */ /* 0x040fe200078e02ff */
[----:B------:R-:W-:Y:S01]  /*6c40*/  SHF.R.S32.HI R74, RZ, 0x18, R74 ;  /* 0x00000018ff4a7819 */ /* 0x000fe2000001144a */
[C---:B------:R-:W-:Y:S01]  /*6c50*/  IMAD R37, R70.reuse, R41, RZ ;  /* 0x0000002946257224 */ /* 0x040fe200078e02ff */
[----:B------:R-:W-:Y:S01]  /*6c60*/  SHF.R.S32.HI R75, RZ, 0x18, R75 ;  /* 0x00000018ff4b7819 */ /* 0x000fe2000001144b */
[----:B------:R-:W-:Y:S01]  /*6c70*/  IMAD R38, R70, R42, RZ ;  /* 0x0000002a46267224 */ /* 0x000fe200078e02ff */
[----:B------:R1:W-:Y:S01]  /*6c80*/  STS.128 [R161+0x4200], R100 ;  /* 0x00420064a1007388 */ /* 0x0003e20000000c00 */
[----:B------:R-:W-:Y:S01]  /*6c90*/  IMAD R36, R73, R72, R36 ;  /* 0x0000004849247224 */ /* 0x000fe200078e0224 */
[----:B------:R-:W-:Y:S01]  /*6ca0*/  I2IP.S8.S32.SAT R104, R39, R34, RZ ;  /* 0x0000002227687239 */ /* 0x000fe200000014ff */
[-C--:B------:R-:W-:Y:S01]  /*6cb0*/  IMAD R37, R74, R72.reuse, R37 ;  /* 0x000000484a257224 */ /* 0x080fe200078e0225 */
[----:B------:R-:W-:Y:S01]  /*6cc0*/  SHF.R.S32.HI R76, RZ, 0x18, R85 ;  /* 0x00000018ff4c7819 */ /* 0x000fe20000011455 */
[----:B------:R-:W-:Y:S01]  /*6cd0*/  IMAD R43, R70, R43, RZ ;  /* 0x0000002b462b7224 */ /* 0x000fe200078e02ff */
[C---:B------:R-:W-:Y:S01]  /*6ce0*/  SHF.L.U32 R74, R86.reuse, 0x10, RZ ;  /* 0x00000010564a7819 */ /* 0x040fe200000006ff */
[----:B------:R-:W-:Y:S01]  /*6cf0*/  IMAD R38, R75, R72, R38 ;  /* 0x000000484b267224 */ /* 0x000fe200078e0226 */
[----:B------:R-:W-:Y:S01]  /*6d00*/  PRMT R73, R86, 0x8880, RZ ;  /* 0x0000888056497816 */ /* 0x000fe200000000ff */
[----:B------:R-:W-:Y:S01]  /*6d10*/  IMAD R40, R70, R44, RZ ;  /* 0x0000002c46287224 */ /* 0x000fe200078e02ff */
[----:B------:R-:W-:Y:S01]  /*6d20*/  SHF.L.U32 R75, R86, 0x8, RZ ;  /* 0x00000008564b7819 */ /* 0x000fe200000006ff */
[----:B------:R-:W-:Y:S01]  /*6d30*/  IMAD R41, R70, R45, RZ ;  /* 0x0000002d46297224 */ /* 0x000fe200078e02ff */
[----:B------:R-:W-:Y:S01]  /*6d40*/  SHF.R.S32.HI R74, RZ, 0x18, R74 ;  /* 0x00000018ff4a7819 */ /* 0x000fe2000001144a */
[----:B------:R-:W-:Y:S01]  /*6d50*/  IMAD R43, R76, R72, R43 ;  /* 0x000000484c2b7224 */ /* 0x000fe200078e022b */
[----:B------:R-:W-:Y:S01]  /*6d60*/  SHF.R.S32.HI R75, RZ, 0x18, R75 ;  /* 0x00000018ff4b7819 */ /* 0x000fe2000001144b */
[C---:B------:R-:W-:Y:S01]  /*6d70*/  IMAD R42, R70.reuse, R46, RZ ;  /* 0x0000002e462a7224 */ /* 0x040fe200078e02ff */
[----:B------:R-:W-:Y:S01]  /*6d80*/  I2IP.S8.S32.SAT R104, R33, R32, R104 ;  /* 0x0000002021687239 */ /* 0x000fe20000001468 */
[----:B------:R-:W-:Y:S01]  /*6d90*/  IMAD R40, R73, R72, R40 ;  /* 0x0000004849287224 */ /* 0x000fe200078e0228 */
[----:B------:R-:W-:Y:S01]  /*6da0*/  SHF.R.S32.HI R76, RZ, 0x18, R86 ;  /* 0x00000018ff4c7819 */ /* 0x000fe20000011456 */
[----:B------:R-:W-:Y:S01]  /*6db0*/  IMAD R47, R70, R47, RZ ;  /* 0x0000002f462f7224 */ /* 0x000fe200078e02ff */
[----:B------:R-:W-:Y:S01]  /*6dc0*/  I2IP.S8.S32.SAT R105, R43, R38, RZ ;  /* 0x000000262b697239 */ /* 0x000fe200000014ff */
[-C--:B------:R-:W-:Y:S01]  /*6dd0*/  IMAD R41, R74, R72.reuse, R41 ;  /* 0x000000484a297224 */ /* 0x080fe200078e0229 */
[----:B------:R-:W-:Y:S01]  /*6de0*/  PRMT R73, R87, 0x8880, RZ ;  /* 0x0000888057497816 */ /* 0x000fe200000000ff */
[-C--:B------:R-:W-:Y:S01]  /*6df0*/  IMAD R42, R75, R72.reuse, R42 ;  /* 0x000000484b2a7224 */ /* 0x080fe200078e022a */
[----:B------:R-:W-:Y:S01]  /*6e00*/  SHF.L.U32 R74, R87, 0x10, RZ ;  /* 0x00000010574a7819 */ /* 0x000fe200000006ff */
[----:B------:R-:W-:Y:S01]  /*6e10*/  IMAD R47, R76, R72, R47 ;  /* 0x000000484c2f7224 */ /* 0x000fe200078e022f */
[----:B------:R-:W-:Y:S01]  /*6e20*/  I2IP.S8.S32.SAT R105, R37, R36, R105 ;  /* 0x0000002425697239 */ /* 0x000fe20000001469 */
[C---:B------:R-:W-:Y:S01]  /*6e30*/  IMAD R44, R70.reuse, R48, RZ ;  /* 0x00000030462c7224 */ /* 0x040fe200078e02ff */
[----:B------:R-:W-:Y:S01]  /*6e40*/  SHF.R.S32.HI R74, RZ, 0x18, R74 ;  /* 0x00000018ff4a7819 */ /* 0x000fe2000001144a */
[----:B------:R-:W-:Y:S01]  /*6e50*/  IMAD.SHL.U32 R76, R87, 0x100, RZ ;  /* 0x00000100574c7824 */ /* 0x000fe200078e00ff */
[----:B------:R-:W-:Y:S01]  /*6e60*/  I2IP.S8.S32.SAT R106, R47, R42, RZ ;  /* 0x0000002a2f6a7239 */ /* 0x000fe200000014ff */
[----:B------:R-:W-:Y:S01]  /*6e70*/  IMAD R45, R70, R49, RZ ;  /* 0x00000031462d7224 */ /* 0x000fe200078e02ff */
[----:B------:R-:W-:Y:S01]  /*6e80*/  PRMT R75, R88, 0x8880, RZ ;  /* 0x00008880584b7816 */ /* 0x000fe200000000ff */
[----:B------:R-:W-:Y:S01]  /*6e90*/  IMAD R44, R73, R72, R44 ;  /* 0x00000048492c7224 */ /* 0x000fe200078e022c */
[----:B------:R-:W-:Y:S01]  /*6ea0*/  SHF.R.S32.HI R73, RZ, 0x18, R76 ;  /* 0x00000018ff497819 */ /* 0x000fe2000001144c */
[----:B------:R-:W-:Y:S01]  /*6eb0*/  IMAD R46, R70, R50, RZ ;  /* 0x00000032462e7224 */ /* 0x000fe200078e02ff */
[----:B------:R-:W-:Y:S01]  /*6ec0*/  I2IP.S8.S32.SAT R106, R41, R40, R106 ;  /* 0x00000028296a7239 */ /* 0x000fe2000000146a */
[----:B------:R-:W-:Y:S01]  /*6ed0*/  IMAD R45, R74, R72, R45 ;  /* 0x000000484a2d7224 */ /* 0x000fe200078e022d */
[----:B------:R-:W-:Y:S01]  /*6ee0*/  SHF.R.S32.HI R74, RZ, 0x18, R87 ;  /* 0x00000018ff4a7819 */ /* 0x000fe20000011457 */
[----:B------:R-:W-:Y:S01]  /*6ef0*/  IMAD R51, R70, R51, RZ ;  /* 0x0000003346337224 */ /* 0x000fe200078e02ff */
[----:B------:R-:W-:Y:S01]  /*6f00*/  SHF.L.U32 R76, R88, 0x8, RZ ;  /* 0x00000008584c7819 */ /* 0x000fe200000006ff */
[----:B------:R-:W-:Y:S02]  /*6f10*/  IMAD R48, R70, R52, RZ ;  /* 0x0000003446307224 */ /* 0x000fe400078e02ff */
[-C--:B------:R-:W-:Y:S01]  /*6f20*/  IMAD R46, R73, R72.reuse, R46 ;  /* 0x00000048492e7224 */ /* 0x080fe200078e022e */
[----:B------:R-:W-:Y:S01]  /*6f30*/  SHF.R.S32.HI R73, RZ, 0x18, R77 ;  /* 0x00000018ff497819 */ /* 0x000fe2000001144d */
[-C--:B------:R-:W-:Y:S01]  /*6f40*/  IMAD R51, R74, R72.reuse, R51 ;  /* 0x000000484a337224 */ /* 0x080fe200078e0233 */
[----:B------:R-:W-:Y:S01]  /*6f50*/  SHF.R.S32.HI R74, RZ, 0x18, R88 ;  /* 0x00000018ff4a7819 */ /* 0x000fe20000011458 */
[----:B------:R-:W-:Y:S01]  /*6f60*/  IMAD R49, R70, R53, RZ ;  /* 0x0000003546317224 */ /* 0x000fe200078e02ff */
[----:B------:R-:W-:Y:S01]  /*6f70*/  SHF.L.U32 R77, R90, 0x8, RZ ;  /* 0x000000085a4d7819 */ /* 0x000fe200000006ff */
[----:B------:R-:W-:Y:S01]  /*6f80*/  IMAD R48, R75, R72, R48 ;  /* 0x000000484b307224 */ /* 0x000fe200078e0230 */
[----:B------:R-:W-:Y:S01]  /*6f90*/  SHF.R.S32.HI R75, RZ, 0x18, R76 ;  /* 0x00000018ff4b7819 */ /* 0x000fe2000001144c */
[C---:B------:R-:W-:Y:S01]  /*6fa0*/  IMAD R50, R70.reuse, R54, RZ ;  /* 0x0000003646327224 */ /* 0x040fe200078e02ff */
[----:B------:R-:W-:Y:S01]  /*6fb0*/  I2IP.S8.S32.SAT R107, R51, R46, RZ ;  /* 0x0000002e336b7239 */ /* 0x000fe200000014ff */
[C---:B------:R-:W-:Y:S01]  /*6fc0*/  IMAD R55, R70.reuse, R55, RZ ;  /* 0x0000003746377224 */ /* 0x040fe200078e02ff */
[----:B------:R-:W-:Y:S01]  /*6fd0*/  SHF.L.U32 R76, R89, 0x10, RZ ;  /* 0x00000010594c7819 */ /* 0x000fe200000006ff */
[----:B------:R-:W-:Y:S01]  /*6fe0*/  IMAD R49, R73, R72, R49 ;  /* 0x0000004849317224 */ /* 0x000fe200078e0231 */
[----:B------:R-:W-:Y:S01]  /*6ff0*/  PRMT R73, R89, 0x8880, RZ ;  /* 0x0000888059497816 */ /* 0x000fe200000000ff */
[----:B------:R-:W-:Y:S01]  /*7000*/  IMAD R52, R70, R56, RZ ;  /* 0x0000003846347224 */ /* 0x000fe200078e02ff */
[----:B------:R-:W-:Y:S01]  /*7010*/  I2IP.S8.S32.SAT R107, R45, R44, R107 ;  /* 0x0000002c2d6b7239 */ /* 0x000fe2000000146b */
[-C--:B------:R-:W-:Y:S01]  /*7020*/  IMAD R50, R75, R72.reuse, R50 ;  /* 0x000000484b327224 */ /* 0x080fe200078e0232 */
[----:B------:R-:W-:Y:S01]  /*7030*/  PRMT R75, R90, 0x8880, RZ ;  /* 0x000088805a4b7816 */ /* 0x000fe200000000ff */
[-C--:B------:R-:W-:Y:S01]  /*7040*/  IMAD R55, R74, R72.reuse, R55 ;  /* 0x000000484a377224 */ /* 0x080fe200078e0237 */
[----:B------:R-:W-:Y:S01]  /*7050*/  SHF.R.S32.HI R74, RZ, 0x18, R76 ;  /* 0x00000018ff4a7819 */ /* 0x000fe2000001144c */
[----:B------:R-:W-:Y:S01]  /*7060*/  IMAD R52, R73, R72, R52 ;  /* 0x0000004849347224 */ /* 0x000fe200078e0234 */
[----:B------:R-:W-:Y:S01]  /*7070*/  SHF.L.U32 R73, R89, 0x8, RZ ;  /* 0x0000000859497819 */ /* 0x000fe200000006ff */
[C---:B------:R-:W-:Y:S01]  /*7080*/  IMAD R53, R70.reuse, R57, RZ ;  /* 0x0000003946357224 */ /* 0x040fe200078e02ff */
[----:B------:R1:W-:Y:S01]  /*7090*/  STS.128 [R160+0x4200], R104 ;  /* 0x00420068a0007388 */ /* 0x0003e20000000c00 */
[----:B------:R-:W-:Y:S01]  /*70a0*/  IMAD R54, R70, R58, RZ ;  /* 0x0000003a46367224 */ /* 0x000fe200078e02ff */
[----:B------:R-:W-:Y:S01]  /*70b0*/  SHF.R.S32.HI R73, RZ, 0x18, R73 ;  /* 0x00000018ff497819 */ /* 0x000fe20000011449 */
[----:B------:R-:W-:Y:S01]  /*70c0*/  IMAD R53, R74, R72, R53 ;  /* 0x000000484a357224 */ /* 0x000fe200078e0235 */
[----:B------:R-:W-:Y:S01]  /*70d0*/  SHF.L.U32 R76, R90, 0x10, RZ ;  /* 0x000000105a4c7819 */ /* 0x000fe200000006ff */
[C---:B------:R-:W-:Y:S01]  /*70e0*/  IMAD R59, R70.reuse, R59, RZ ;  /* 0x0000003b463b7224 */ /* 0x040fe200078e02ff */
[----:B------:R-:W-:Y:S01]  /*70f0*/  SHF.R.S32.HI R74, RZ, 0x18, R89 ;  /* 0x00000018ff4a7819 */ /* 0x000fe20000011459 */
[C---:B------:R-:W-:Y:S01]  /*7100*/  IMAD R56, R70.reuse, R60, RZ ;  /* 0x0000003c46387224 */ /* 0x040fe200078e02ff */
[----:B------:R-:W-:Y:S01]  /*7110*/  I2IP.S8.S32.SAT R112, R55, R50, RZ ;  /* 0x0000003237707239 */ /* 0x000fe200000014ff */
[----:B------:R-:W-:Y:S01]  /*7120*/  IMAD R54, R73, R72, R54 ;  /* 0x0000004849367224 */ /* 0x000fe200078e0236 */
[----:B------:R-:W-:Y:S01]  /*7130*/  SHF.R.S32.HI R76, RZ, 0x18, R76 ;  /* 0x00000018ff4c7819 */ /* 0x000fe2000001144c */
[----:B------:R-:W-:Y:S01]  /*7140*/  IMAD R57, R70, R61, RZ ;  /* 0x0000003d46397224 */ /* 0x000fe200078e02ff */
[----:B------:R-:W-:Y:S01]  /*7150*/  I2IP.S8.S32.SAT R112, R49, R48, R112 ;  /* 0x0000003031707239 */ /* 0x000fe20000001470 */
[----:B------:R-:W-:Y:S01]  /*7160*/  IMAD R59, R74, R72, R59 ;  /* 0x000000484a3b7224 */ /* 0x000fe200078e023b */
[----:B------:R-:W-:Y:S01]  /*7170*/  SHF.R.S32.HI R77, RZ, 0x18, R77 ;  /* 0x00000018ff4d7819 */ /* 0x000fe2000001144d */
[----:B------:R-:W-:Y:S01]  /*7180*/  IMAD R58, R70, R62, RZ ;  /* 0x0000003e463a7224 */ /* 0x000fe200078e02ff */
[----:B------:R-:W-:Y:S01]  /*7190*/  SHF.R.S32.HI R73, RZ, 0x18, R90 ;  /* 0x00000018ff497819 */ /* 0x000fe2000001145a */
[----:B------:R-:W-:Y:S01]  /*71a0*/  IMAD R56, R75, R72, R56 ;  /* 0x000000484b387224 */ /* 0x000fe200078e0238 */
[----:B------:R-:W-:Y:S01]  /*71b0*/  I2IP.S8.S32.SAT R113, R59, R54, RZ ;  /* 0x000000363b717239 */ /* 0x000fe200000014ff */
[----:B------:R-:W-:Y:S01]  /*71c0*/  IMAD R57, R76, R72, R57 ;  /* 0x000000484c397224 */ /* 0x000fe200078e0239 */
[C---:B------:R-:W-:Y:S01]  /*71d0*/  PRMT R75, R91.reuse, 0x8880, RZ ;  /* 0x000088805b4b7816 */ /* 0x040fe200000000ff */
[----:B------:R-:W-:Y:S01]  /*71e0*/  IMAD.U32 R74, R91, 0x10000, RZ ;  /* 0x000100005b4a7824 */ /* 0x000fe200078e00ff */
[----:B------:R-:W-:Y:S01]  /*71f0*/  I2IP.S8.S32.SAT R113, R53, R52, R113 ;  /* 0x0000003435717239 */ /* 0x000fe20000001471 */
[C---:B------:R-:W-:Y:S01]  /*7200*/  IMAD R63, R70.reuse, R63, RZ ;  /* 0x0000003f463f7224 */ /* 0x040fe200078e02ff */
[----:B------:R-:W-:Y:S01]  /*7210*/  SHF.R.S32.HI R76, RZ, 0x18, R91 ;  /* 0x00000018ff4c7819 */ /* 0x000fe2000001145b */
[----:B------:R-:W-:Y:S01]  /*7220*/  IMAD R58, R77, R72, R58 ;  /* 0x000000484d3a7224 */ /* 0x000fe200078e023a */
[----:B------:R-:W-:Y:S01]  /*7230*/  SHF.L.U32 R77, R91, 0x8, RZ ;  /* 0x000000085b4d7819 */ /* 0x000fe200000006ff */
[C---:B------:R-:W-:Y:S01]  /*7240*/  IMAD R60, R70.reuse, R64, RZ ;  /* 0x00000040463c7224 */ /* 0x040fe200078e02ff */
[----:B------:R-:W-:Y:S01]  /*7250*/  SHF.R.S32.HI R74, RZ, 0x18, R74 ;  /* 0x00000018ff4a7819 */ /* 0x000fe2000001144a */
[C---:B------:R-:W-:Y:S01]  /*7260*/  IMAD R61, R70.reuse, R65, RZ ;  /* 0x00000041463d7224 */ /* 0x040fe200078e02ff */
[----:B------:R-:W-:Y:S01]  /*7270*/  SHF.R.S32.HI R77, RZ, 0x18, R77 ;  /* 0x00000018ff4d7819 */ /* 0x000fe2000001144d */
[-C--:B------:R-:W-:Y:S02]  /*7280*/  IMAD R63, R73, R72.reuse, R63 ;  /* 0x00000048493f7224 */ /* 0x080fe400078e023f */
[----:B------:R-:W-:Y:S02]  /*7290*/  IMAD R60, R75, R72, R60 ;  /* 0x000000484b3c7224 */ /* 0x000fe400078e023c */
[----:B------:R-:W-:Y:S01]  /*72a0*/  IMAD R62, R70, R66, RZ ;  /* 0x00000042463e7224 */ /* 0x000fe200078e02ff */
[----:B------:R-:W-:Y:S01]  /*72b0*/  I2IP.S8.S32.SAT R114, R63, R58, RZ ;  /* 0x0000003a3f727239 */ /* 0x000fe200000014ff */
[----:B------:R-:W-:Y:S02]  /*72c0*/  IMAD R61, R74, R72, R61 ;  /* 0x000000484a3d7224 */ /* 0x000fe400078e023d */
[----:B------:R-:W-:Y:S01]  /*72d0*/  IMAD R67, R70, R67, RZ ;  /* 0x0000004346437224 */ /* 0x000fe200078e02ff */
[----:B------:R-:W-:Y:S01]  /*72e0*/  I2IP.S8.S32.SAT R114, R57, R56, R114 ;  /* 0x0000003839727239 */ /* 0x000fe20000001472 */
[-C--:B------:R-:W-:Y:S02]  /*72f0*/  IMAD R62, R77, R72.reuse, R62 ;  /* 0x000000484d3e7224 */ /* 0x080fe400078e023e */
[----:B------:R-:W-:Y:S05]  /*7300*/  IMAD R67, R76, R72, R67 ;  /* 0x000000484c437224 */ /* 0x000fea00078e0243 */
[----:B------:R-:W-:Y:S04]  /*7310*/  I2IP.S8.S32.SAT R115, R67, R62, RZ ;  /* 0x0000003e43737239 */ /* 0x000fe800000014ff */
[----:B------:R-:W-:Y:S05]  /*7320*/  I2IP.S8.S32.SAT R115, R61, R60, R115 ;  /* 0x0000003c3d737239 */ /* 0x000fea0000001473 */
[----:B------:R1:W-:Y:S01]  /*7330*/  STS.128 [R159+0x4200], R112 ;  /* 0x004200709f007388 */ /* 0x0003e20000000c00 */
[----:B------:R-:W-:Y:S01]  /*7340*/  @!PT LDS RZ, [RZ] ;  /* 0x00000000fffff984 */ /* 0x000fe20000000800 */
[----:B------:R-:W-:Y:S01]  /*7350*/  @!PT LDS RZ, [RZ] ;  /* 0x00000000fffff984 */ /* 0x000fe20000000800 */
[----:B------:R-:W-:Y:S01]  /*7360*/  @!PT LDS RZ, [RZ] ;  /* 0x00000000fffff984 */ /* 0x000fe20000000800 */
[----:B------:R-:W-:Y:S01]  /*7370*/  @!PT LDS RZ, [RZ] ;  /* 0x00000000fffff984 */ /* 0x000fe20000000800 */
[----:B------:R2:W-:Y:S07]  /*7380*/  MEMBAR.ALL.CTA ;  /* 0x0000000000007992 */ /* 0x0005ee0000008000 */
[----:B--2---:R-:W2:Y:S02]  /*7390*/  FENCE.VIEW.ASYNC.S ;  /* 0x00000000000073c6 */ /* 0x004ea40000000000 */
[----:B--2---:R-:W-:Y:S06]  /*73a0*/  BAR.SYNC.DEFER_BLOCKING 0x1, 0x80 ;  /* 0x0042000000007b1d */ /* 0x004fec0000010000 */
[----:B------:R-:W-:Y:S05]  /*73b0*/  @P0 BRA `(.L_x_104) ;  /* 0x0000000000280947 */ /* 0x000fea0003800000 */
[----:B------:R-:W2:Y:S01]  /*73c0*/  LDCU.64 UR6, c[0x0][0x348] ;  /* 0x00006900ff0677ac */ /* 0x000ea20008000a00 */
[----:B------:R-:W-:Y:S01]  /*73d0*/  UIADD3 UR4, UPT, UPT, UR44, 0x4200, URZ ;  /* 0x000042002c047890 */ /* 0x000fe2000fffe0ff */
[----:B------:R-:W-:Y:S05]  /*73e0*/  UMOV UR51, UR36 ;  /* 0x0000002400337c82 */ /* 0x000fea0008000000 */
[----:B------:R-:W-:Y:S04]  /*73f0*/  MOV R157, UR4 ;  /* 0x00000004009d7c02 */ /* 0x000fe80008000f00 */
[----:B------:R-:W-:Y:S01]  /*7400*/  R2UR UR48, R157 ;  /* 0x000000009d3072ca */ /* 0x000fe200000e0000 */
[----:B--2---:R-:W-:Y:S04]  /*7410*/  UIADD3 UR4, UP0, UPT, UR6, 0x680, URZ ;  /* 0x0000068006047890 */ /* 0x004fe8000ff1e0ff */
[----:B------:R-:W-:Y:S09]  /*7420*/  UIADD3.X UR5, UPT, UPT, URZ, UR7, URZ, UP0, !UPT ;  /* 0x00000007ff057290 */ /* 0x000ff200087fe4ff */
[----:B------:R2:W-:Y:S01]  /*7430*/  UTMASTG.3D [UR48], [UR4] ;  /* 0x00000030040073b5 */ /* 0x0005e20008010000 */
[----:B------:R0:W-:Y:S01]  /*7440*/  UTMACMDFLUSH ;  /* 0x00000000000079b7 */ /* 0x0001e20000000000 */
[----:B--2---:R-:W-:Y:S04]  /*7450*/  DEPBAR.LE SB0, 0x1 ;  /* 0x000080400000791a */ /* 0x004fe80000000000 */
.L_x_104:
[----:B------:R-:W-:Y:S05]  /*7460*/  BSYNC.RECONVERGENT B0 ;  /* 0x0000000000007941 */ /* 0x000fea0003800200 */
.L_x_103:
[----:B------:R-:W-:Y:S06]  /*7470*/  BAR.SYNC.DEFER_BLOCKING 0x1, 0x80 ;  /* 0x0042000000007b1d */ /* 0x000fec0000010000 */
[----:B------:R-:W2:Y:S01]  /*7480*/  @P6 SYNCS.PHASECHK.TRANS64.TRYWAIT P0, [R111+URZ+0x60], R116 ;  /* 0x000060746f0065a7 */ /* 0x000ea200080011ff */
[----:B------:R-:W-:Y:S01]  /*7490*/  BSSY B1, `(.L_x_105) ;  /* 0x0000023000017945 */ /* 0x000fe20003800000 */
[----:B--2---:R-:W-:Y:S03]  /*74a0*/  @P6 SEL R79, RZ, 0x1, !P0 ;  /* 0x00000001ff4f6807 */ /* 0x004fe60004000000 */
[----:B------:R-:W-:Y:S05]  /*74b0*/  @!P6 BRA `(.L_x_106) ;  /* 0x000000000080e947 */ /* 0x000fea0003800000 */
[----:B------:R-:W-:Y:S01]  /*74c0*/  ISETP.NE.AND P1, PT, R108, RZ, PT ;  /* 0x000000ff6c00720c */ /* 0x000fe20003f25270 */
[----:B------:R-:W-:Y:S01]  /*74d0*/  BSSY B0, `(.L_x_107) ;  /* 0x000000a000007945 */ /* 0x000fe20003800000 */
[----:B------:R-:W-:Y:S11]  /*74e0*/  ISETP.NE.AND P0, PT, R79, RZ, PT ;  /* 0x000000ff4f00720c */ /* 0x000ff60003f05270 */
[----:B------:R-:W-:Y:S04]  /*74f0*/  @P1 IMAD R110, R151, 0x2000, R110 ;  /* 0x00002000976e1824 */ /* 0x000fe800078e026e */
[--C-:B------:R-:W-:Y:S01]  /*7500*/  @P1 IMAD.IADD R109, R109, 0x1, R110.reuse ;  /* 0x000000016d6d1824 */ /* 0x100fe200078e026e */
[----:B------:R-:W-:Y:S01]  /*7510*/  @P1 IADD3 R3, PT, PT, R156, R110, RZ ;  /* 0x0000006e9c031210 */ /* 0x000fe20007ffe0ff */
[----:B------:R-:W-:Y:S01]  /*7520*/  @P1 IMAD.IADD R2, R155, 0x1, R110 ;  /* 0x000000019b021824 */ /* 0x000fe200078e026e */
[----:B------:R-:W-:Y:S06]  /*7530*/  @P0 BRA `(.L_x_108) ;  /* 0x00000000000c0947 */ /* 0x000fec0003800000 */
[----:B------:R-:W-:Y:S04]  /*7540*/  SHF.L.U32 R0, R150, 0x1f, RZ ;  /* 0x0000001f96007819 */ /* 0x000fe800000006ff */
[----:B------:R-:W2:Y:S02]  /*7550*/  SYNCS.PHASECHK.TRANS64.TRYWAIT P0, [R111+URZ+0x60], R0 ;  /* 0x000060006f0075a7 */ /* 0x000ea400080011ff */
[----:B--2---:R-:W-:Y:S05]  /*7560*/  @!P0 BRA `(.L_x_109) ;  /* 0x00000020002c8947 */ /* 0x004fea0003800000 */
.L_x_108:
[----:B------:R-:W-:Y:S05]  /*7570*/  BSYNC B0 ;  /* 0x0000000000007941 */ /* 0x000fea0003800000 */
.L_x_107:
[----:B------:R-:W-:Y:S01]  /*7580*/  ISETP.NE.AND P0, PT, R108, RZ, PT ;  /* 0x000000ff6c00720c */ /* 0x000fe20003f05270 */
[----:B--2---:R-:W-:Y:S02]  /*7590*/  VIADD R111, R111, 0x70 ;  /* 0x000000706f6f7836 */ /* 0x004fe40000000000 */
[----:B------:R-:W-:Y:S02]  /*75a0*/  IMAD.U32 R0, RZ, RZ, UR45 ;  /* 0x0000002dff007e24 */ /* 0x000fe4000f8e00ff */
[----:B------:R-:W-:Y:S03]  /*75b0*/  VIADD R151, R151, 0x1 ;  /* 0x0000000197977836 */ /* 0x000fe60000000000 */
[----:B------:R-:W-:Y:S05]  /*75c0*/  PRMT R0, R0, 0x654, R111 ;  /* 0x0000065400007816 */ /* 0x000fea000000006f */
[----:B------:R2:W3:Y:S04]  /*75d0*/  @P0 LDS.128 R92, [R110+0x200] ;  /* 0x000200006e5c0984 */ /* 0x0004e80000000c00 */
[----:B------:R2:W4:Y:S04]  /*75e0*/  @P0 LDS.128 R80, [R3+0x200] ;  /* 0x0002000003500984 */ /* 0x0005280000000c00 */
        /* <DEDUP_REMOVED lines=13> */
.L_x_106:
[----:B------:R-:W-:Y:S05]  /*76c0*/  BSYNC B1 ;  /* 0x0000000000017941 */ /* 0x000fea0003800000 */
.L_x_105:
[----:B--2---:R-:W-:Y:S05]  /*76d0*/  VIADD R3, R71, 0x40 ;  /* 0x0000004047037836 */ /* 0x004fea0000000000 */
[----:B------:R-:W-:Y:S04]  /*76e0*/  SHF.R.U32.HI R3, RZ, 0x15, R3 ;  /* 0x00000015ff037819 */ /* 0x000fe80000011603 */
[----:B------:R-:W-:Y:S11]  /*76f0*/  LOP3.LUT P0, RZ, R3, 0x3, R146, 0x48, !PT ;  /* 0x0000000303ff7812 */ /* 0x000ff60007804892 */
[----:B------:R-:W-:Y:S02]  /*7700*/  @!UPT UIADD3 URZ, UPT, UPT, URZ, URZ, URZ ;  /* 0x000000fffffff290 */ /* 0x000fe4000fffe0ff */
[----:B------:R-:W-:Y:S05]  /*7710*/  @!P0 BRA `(.L_x_110) ;  /* 0x0000000000408947 */ /* 0x000fea0003800000 */
[----:B------:R-:W2:Y:S01]  /*7720*/  LDCU.64 UR8, c[0x4][0x70] ;  /* 0x01000e00ff0877ac */ /* 0x000ea20008000a00 */
[----:B------:R-:W-:Y:S01]  /*7730*/  MOV R3, 0x0 ;  /* 0x0000000000037802 */ /* 0x000fe20000000f00 */
[----:B------:R-:W-:Y:S02]  /*7740*/  HFMA2 R12, -RZ, RZ, 0, 5.9604644775390625e-08 ;  /* 0x00000001ff0c7431 */ /* 0x000fe400000001ff */
[----:B------:R-:W-:Y:S02]  /*7750*/  IMAD.MOV.U32 R8, RZ, RZ, 0x192 ;  /* 0x00000192ff087424 */ /* 0x000fe400078e00ff */
[----:B------:R-:W-:Y:S01]  /*7760*/  IMAD.MOV.U32 R13, RZ, RZ, RZ ;  /* 0x000000ffff0d7224 */ /* 0x000fe200078e00ff */
[----:B------:R-:W5:Y:S01]  /*7770*/  LDCU.64 UR6, c[0x4][0x78] ;  /* 0x01000f00ff0677ac */ /* 0x000f620008000a00 */
[----:B------:R-:W1:Y:S01]  /*7780*/  LDC.64 R2, c[0x4][R3] ;  /* 0x0100000003027b82 */ /* 0x000e620000000a00 */
[----:B------:R-:W3:Y:S01]  /*7790*/  LDCU.64 UR4, c[0x4][0x10] ;  /* 0x01000200ff0477ac */ /* 0x000ee20008000a00 */
[----:B--2---:R-:W-:Y:S01]  /*77a0*/  MOV R5, UR9 ;  /* 0x0000000900057c02 */ /* 0x004fe20008000f00 */
[----:B------:R-:W-:Y:S01]  /*77b0*/  IMAD.U32 R4, RZ, RZ, UR8 ;  /* 0x00000008ff047e24 */ /* 0x000fe2000f8e00ff */
[----:B-----5:R-:W-:Y:S01]  /*77c0*/  MOV R7, UR7 ;  /* 0x0000000700077c02 */ /* 0x020fe20008000f00 */
[----:B------:R-:W-:Y:S01]  /*77d0*/  IMAD.U32 R6, RZ, RZ, UR6 ;  /* 0x00000006ff067e24 */ /* 0x000fe2000f8e00ff */
[----:B---3--:R-:W-:Y:S01]  /*77e0*/  MOV R11, UR5 ;  /* 0x00000005000b7c02 */ /* 0x008fe20008000f00 */
[----:B------:R-:W-:Y:S02]  /*77f0*/  IMAD.U32 R10, RZ, RZ, UR4 ;  /* 0x00000004ff0a7e24 */ /* 0x000fe4000f8e00ff */
[----:B------:R-:W-:Y:S07]  /*7800*/  LEPC R20, `(.L_x_110) ;  /* 0x000000001014794e */ /* 0x000fee0000000000 */
[----:B-1--4-:R-:W-:Y:S05]  /*7810*/  CALL.ABS.NOINC R2 ;  /* 0x0000000002007343 */ /* 0x012fea0003c00000 */
.L_x_110:
[----:B------:R-:W-:Y:S01]  /*7820*/  ISETP.NE.AND P0, PT, R158, RZ, PT ;  /* 0x000000ff9e00720c */ /* 0x000fe20003f05270 */
[----:B------:R-:W-:Y:S05]  /*7830*/  WARPSYNC.ALL ;  /* 0x0000000000007948 */ /* 0x000fea0003800000 */
[----:B---3--:R-:W-:Y:S01]  /*7840*/  IMAD.U32 R131, R94, 0x10000, RZ ;  /* 0x000100005e837824 */ /* 0x008fe200078e00ff */
[----:B------:R-:W-:Y:S01]  /*7850*/  R2UR UR4, R71 ;  /* 0x00000000470472ca */ /* 0x000fe200000e0000 */
[----:B----4-:R-:W-:Y:S01]  /*7860*/  IMAD.U32 R125, R80, 0x10000, RZ ;  /* 0x00010000507d7824 */ /* 0x010fe200078e00ff */
[C---:B------:R-:W-:Y:S01]  /*7870*/  SHF.L.U32 R135, R92.reuse, 0x10, RZ ;  /* 0x000000105c877819 */ /* 0x040fe200000006ff */
[----:B-1----:R-:W-:Y:S01]  /*7880*/  IMAD.U32 R110, R85, 0x10000, RZ ;  /* 0x00010000556e7824 */ /* 0x002fe200078e00ff */
[----:B------:R-:W-:Y:S01]  /*7890*/  PRMT R3, R92, 0x8880, RZ ;  /* 0x000088805c037816 */ /* 0x000fe200000000ff */
[----:B------:R-:W-:Y:S01]  /*78a0*/  IMAD.SHL.U32 R118, R82, 0x100, RZ ;  /* 0x0000010052767824 */ /* 0x000fe200078e00ff */
[----:B------:R-:W-:Y:S01]  /*78b0*/  SHF.L.U32 R73, R92, 0x8, RZ ;  /* 0x000000085c497819 */ /* 0x000fe200000006ff */
[----:B------:R-:W-:Y:S01]  /*78c0*/  IMAD.SHL.U32 R103, R87, 0x100, RZ ;  /* 0x0000010057677824 */ /* 0x000fe200078e00ff */
[----:B------:R-:W-:Y:S01]  /*78d0*/  SHF.R.S32.HI R0, RZ, 0x18, R135 ;  /* 0x00000018ff007819 */ /* 0x000fe20000011487 */
[----:B------:R-:W-:Y:S01]  /*78e0*/  BSSY.RECONVERGENT B0, `(.L_x_111) ;  /* 0x0000124000007945 */ /* 0x000fe20003800200 */
[----:B------:R-:W-:Y:S02]  /*78f0*/  SHF.R.S32.HI R73, RZ, 0x18, R73 ;  /* 0x00000018ff497819 */ /* 0x000fe40000011449 */
[----:B------:R-:W-:Y:S01]  /*7900*/  R2UR UR5, R78 ;  /* 0x000000004e0572ca */ /* 0x000fe200000e0000 */
[----:B------:R-:W1:Y:S01]  /*7910*/  LDTM.x64 R4, tmem[UR4+0x40] ;  /* 0x00004004000479ee */ /* 0x000e620008340000 */
[----:B------:R-:W-:Y:S01]  /*7920*/  NOP ;  /* 0x0000000000007918 */ /* 0x000fe20000000000 */
[----:B------:R-:W-:Y:S02]  /*7930*/  SHF.R.S32.HI R74, RZ, 0x18, R92 ;  /* 0x00000018ff4a7819 */ /* 0x000fe4000001145c */
[C---:B------:R-:W-:Y:S02]  /*7940*/  SHF.L.U32 R2, R93.reuse, 0x10, RZ ;  /* 0x000000105d027819 */ /* 0x040fe400000006ff */
[----:B------:R-:W-:Y:S02]  /*7950*/  PRMT R134, R93, 0x8880, RZ ;  /* 0x000088805d867816 */ /* 0x000fe400000000ff */
[----:B------:R-:W-:Y:S02]  /*7960*/  PRMT R132, R94, 0x8880, RZ ;  /* 0x000088805e847816 */ /* 0x000fe400000000ff */
[----:B------:R-:W-:Y:S02]  /*7970*/  SHF.R.S32.HI R75, RZ, 0x18, R93 ;  /* 0x00000018ff4b7819 */ /* 0x000fe4000001145d */
[----:B------:R-:W-:Y:S01]  /*7980*/  UIADD3 UR4, UPT, UPT, UR5, 0xd0, URZ ;  /* 0x000000d005047890 */ /* 0x000fe2000fffe0ff */
[C---:B------:R-:W-:Y:S02]  /*7990*/  PRMT R129, R95.reuse, 0x8880, RZ ;  /* 0x000088805f817816 */ /* 0x040fe400000000ff */
[----:B------:R-:W-:Y:S01]  /*79a0*/  SHF.R.S32.HI R76, RZ, 0x18, R94 ;  /* 0x00000018ff4c7819 */ /* 0x000fe2000001145e */
[----:B------:R-:W-:Y:S01]  /*79b0*/  UPRMT UR4, UR45, 0x654, UR4 ;  /* 0x000006542d047896 */ /* 0x000fe20008000004 */
[----:B------:R-:W-:Y:S02]  /*79c0*/  SHF.L.U32 R128, R95, 0x10, RZ ;  /* 0x000000105f807819 */ /* 0x000fe400000006ff */
[----:B------:R-:W-:Y:S02]  /*79d0*/  PRMT R126, R80, 0x8880, RZ ;  /* 0x00008880507e7816 */ /* 0x000fe400000000ff */
[----:B------:R-:W-:Y:S02]  /*79e0*/  SHF.R.S32.HI R77, RZ, 0x18, R95 ;  /* 0x00000018ff4d7819 */ /* 0x000fe4000001145f */
[C---:B------:R-:W-:Y:S01]  /*79f0*/  PRMT R123, R81.reuse, 0x8880, RZ ;  /* 0x00008880517b7816 */ /* 0x040fe200000000ff */
[C---:B-1----:R-:W-:Y:S01]  /*7a00*/  IMAD R4, R70.reuse, R4, RZ ;  /* 0x0000000446047224 */ /* 0x042fe200078e02ff */
[----:B------:R-:W-:Y:S01]  /*7a10*/  SYNCS.ARRIVE.TRANS64.RED.A1T0 RZ, [UR4], RZ ;  /* 0x000000ffffff79a7 */ /* 0x000fe20008100404 */
[C---:B------:R-:W-:Y:S01]  /*7a20*/  IMAD R5, R70.reuse, R5, RZ ;  /* 0x0000000546057224 */ /* 0x040fe200078e02ff */
[----:B------:R-:W-:Y:S01]  /*7a30*/  SHF.R.S32.HI R78, RZ, 0x18, R80 ;  /* 0x00000018ff4e7819 */ /* 0x000fe20000011450 */
[----:B------:R-:W-:Y:S01]  /*7a40*/  IMAD R6, R70, R6, RZ ;  /* 0x0000000646067224 */ /* 0x000fe200078e02ff */
[----:B------:R-:W-:Y:S01]  /*7a50*/  SHF.L.U32 R122, R81, 0x10, RZ ;  /* 0x00000010517a7819 */ /* 0x000fe200000006ff */
[-C--:B------:R-:W-:Y:S01]  /*7a60*/  IMAD R4, R3, R72.reuse, R4 ;  /* 0x0000004803047224 */ /* 0x080fe200078e0204 */
[----:B------:R-:W-:Y:S01]  /*7a70*/  PRMT R120, R82, 0x8880, RZ ;  /* 0x0000888052787816 */ /* 0x000fe200000000ff */
[----:B------:R-:W-:Y:S01]  /*7a80*/  IMAD R7, R70, R7, RZ ;  /* 0x0000000746077224 */ /* 0x000fe200078e02ff */
[----:B------:R-:W-:Y:S01]  /*7a90*/  SHF.R.S32.HI R79, RZ, 0x18, R81 ;  /* 0x00000018ff4f7819 */ /* 0x000fe20000011451 */
[-C--:B------:R-:W-:Y:S01]  /*7aa0*/  IMAD R5, R0, R72.reuse, R5 ;  /* 0x0000004800057224 */ /* 0x080fe200078e0205 */
[----:B------:R-:W-:Y:S01]  /*7ab0*/  SHF.L.U32 R119, R82, 0x10, RZ ;  /* 0x0000001052777819 */ /* 0x000fe200000006ff */
[----:B------:R-:W-:Y:S01]  /*7ac0*/  IMAD R6, R73, R72, R6 ;  /* 0x0000004849067224 */ /* 0x000fe200078e0206 */
[----:B------:R-:W-:Y:S01]  /*7ad0*/  MOV R73, R134 ;  /* 0x0000008600497202 */ /* 0x000fe20000000f00 */
[----:B------:R-:W-:Y:S01]  /*7ae0*/  IMAD R7, R74, R72, R7 ;  /* 0x000000484a077224 */ /* 0x000fe200078e0207 */
[----:B------:R-:W-:Y:S01]  /*7af0*/  SHF.R.S32.HI R74, RZ, 0x18, R2 ;  /* 0x00000018ff4a7819 */ /* 0x000fe20000011402 */
[C---:B------:R-:W-:Y:S01]  /*7b00*/  IMAD R2, R70.reuse, R17, RZ ;  /* 0x0000001146027224 */ /* 0x040fe200078e02ff */
[----:B------:R-:W-:Y:S01]  /*7b10*/  PRMT R117, R83, 0x8880, RZ ;  /* 0x0000888053757816 */ /* 0x000fe200000000ff */
[C---:B------:R-:W-:Y:S01]  /*7b20*/  IMAD R17, R70.reuse, R21, RZ ;  /* 0x0000001546117224 */ /* 0x040fe200078e02ff */
[----:B------:R-:W-:Y:S01]  /*7b30*/  I2IP.S8.S32.SAT R140, R7, R6, RZ ;  /* 0x00000006078c7239 */ /* 0x000fe200000014ff */
[C---:B------:R-:W-:Y:S01]  /*7b40*/  IMAD R21, R70.reuse, R25, RZ ;  /* 0x0000001946157224 */ /* 0x040fe200078e02ff */
[----:B------:R-:W-:Y:S01]  /*7b50*/  SHF.R.S32.HI R6, RZ, 0x18, R131 ;  /* 0x00000018ff067819 */ /* 0x000fe20000011483 */
[C---:B------:R-:W-:Y:S01]  /*7b60*/  IMAD R25, R70.reuse, R29, RZ ;  /* 0x0000001d46197224 */ /* 0x040fe200078e02ff */
[----:B------:R-:W-:Y:S01]  /*7b70*/  I2IP.S8.S32.SAT R140, R5, R4, R140 ;  /* 0x00000004058c7239 */ /* 0x000fe2000000148c */
[C---:B------:R-:W-:Y:S01]  /*7b80*/  IMAD R29, R70.reuse, R33, RZ ;  /* 0x00000021461d7224 */ /* 0x040fe200078e02ff */
[----:B------:R-:W-:Y:S01]  /*7b90*/  SHF.R.S32.HI R5, RZ, 0x18, R128 ;  /* 0x00000018ff057819 */ /* 0x000fe20000011480 */
[C---:B------:R-:W-:Y:S01]  /*7ba0*/  IMAD R8, R70.reuse, R8, RZ ;  /* 0x0000000846087224 */ /* 0x040fe200078e02ff */
[----:B------:R-:W-:Y:S01]  /*7bb0*/  SHF.L.U32 R116, R83, 0x10, RZ ;  /* 0x0000001053747819 */ /* 0x000fe200000006ff */
[----:B------:R-:W-:Y:S01]  /*7bc0*/  IMAD R33, R70, R37, RZ ;  /* 0x0000002546217224 */ /* 0x000fe200078e02ff */
[----:B------:R-:W-:Y:S01]  /*7bd0*/  PRMT R114, R84, 0x8880, RZ ;  /* 0x0000888054727816 */ /* 0x000fe200000000ff */
[----:B------:R-:W-:Y:S01]  /*7be0*/  IMAD R37, R70, R41, RZ ;  /* 0x0000002946257224 */ /* 0x000fe200078e02ff */
[----:B------:R-:W-:Y:S01]  /*7bf0*/  SHF.L.U32 R113, R84, 0x10, RZ ;  /* 0x0000001054717819 */ /* 0x000fe200000006ff */
[C---:B------:R-:W-:Y:S01]  /*7c00*/  IMAD R9, R70.reuse, R9, RZ ;  /* 0x0000000946097224 */ /* 0x040fe200078e02ff */
[C---:B------:R-:W-:Y:S01]  /*7c10*/  PRMT R111, R85.reuse, 0x8880, RZ ;  /* 0x00008880556f7816 */ /* 0x040fe200000000ff */
[C---:B------:R-:W-:Y:S01]  /*7c20*/  IMAD R41, R70.reuse, R45, RZ ;  /* 0x0000002d46297224 */ /* 0x040fe200078e02ff */
[----:B------:R-:W-:Y:S01]  /*7c30*/  SHF.L.U32 R109, R85, 0x8, RZ ;  /* 0x00000008556d7819 */ /* 0x000fe200000006ff */
[----:B------:R-:W-:Y:S01]  /*7c40*/  IMAD R45, R70, R49, RZ ;  /* 0x00000031462d7224 */ /* 0x000fe200078e02ff */
[----:B------:R-:W-:Y:S01]  /*7c50*/  PRMT R108, R86, 0x8880, RZ ;  /* 0x00008880566c7816 */ /* 0x000fe200000000ff */
[----:B------:R-:W-:Y:S01]  /*7c60*/  IMAD R10, R70, R10, RZ ;  /* 0x0000000a460a7224 */ /* 0x000fe200078e02ff */
[----:B------:R-:W-:Y:S01]  /*7c70*/  SHF.L.U32 R107, R86, 0x10, RZ ;  /* 0x00000010566b7819 */ /* 0x000fe200000006ff */
[C---:B------:R-:W-:Y:S01]  /*7c80*/  IMAD R49, R70.reuse, R53, RZ ;  /* 0x0000003546317224 */ /* 0x040fe200078e02ff */
[----:B------:R-:W-:Y:S01]  /*7c90*/  PRMT R105, R87, 0x8880, RZ ;  /* 0x0000888057697816 */ /* 0x000fe200000000ff */
[-C--:B------:R-:W-:Y:S01]  /*7ca0*/  IMAD R8, R73, R72.reuse, R8 ;  /* 0x0000004849087224 */ /* 0x080fe200078e0208 */
[----:B------:R-:W-:Y:S01]  /*7cb0*/  SHF.L.U32 R104, R87, 0x10, RZ ;  /* 0x0000001057687819 */ /* 0x000fe200000006ff */
[----:B------:R-:W-:Y:S01]  /*7cc0*/  IMAD R53, R70, R57, RZ ;  /* 0x0000003946357224 */ /* 0x000fe200078e02ff */
[----:B------:R-:W-:Y:S01]  /*7cd0*/  PRMT R102, R88, 0x8880, RZ ;  /* 0x0000888058667816 */ /* 0x000fe200000000ff */
[----:B------:R-:W-:Y:S01]  /*7ce0*/  IMAD R11, R70, R11, RZ ;  /* 0x0000000b460b7224 */ /* 0x000fe200078e02ff */
[----:B------:R-:W-:Y:S01]  /*7cf0*/  SHF.L.U32 R101, R88, 0x10, RZ ;  /* 0x0000001058657819 */ /* 0x000fe200000006ff */
[----:B------:R-:W-:Y:S01]  /*7d00*/  IMAD R57, R70, R61, RZ ;  /* 0x0000003d46397224 */ /* 0x000fe200078e02ff */
[C---:B------:R-:W-:Y:S01]  /*7d10*/  PRMT R99, R89.reuse, 0x8880, RZ ;  /* 0x0000888059637816 */ /* 0x040fe200000000ff */
[----:B------:R-:W-:Y:S01]  /*7d20*/  IMAD R9, R74, R72, R9 ;  /* 0x000000484a097224 */ /* 0x000fe200078e0209 */
[----:B------:R-:W-:Y:S01]  /*7d30*/  SHF.L.U32 R98, R89, 0x10, RZ ;  /* 0x0000001059627819 */ /* 0x000fe200000006ff */
[----:B------:R-:W-:Y:S01]  /*7d40*/  IMAD R61, R70, R65, RZ ;  /* 0x00000041463d7224 */ /* 0x000fe200078e02ff */
[----:B------:R-:W-:Y:S01]  /*7d50*/  PRMT R96, R90, 0x8880, RZ ;  /* 0x000088805a607816 */ /* 0x000fe200000000ff */
[C---:B------:R-:W-:Y:S01]  /*7d60*/  IMAD R12, R70.reuse, R12, RZ ;  /* 0x0000000c460c7224 */ /* 0x040fe200078e02ff */
[----:B------:R-:W-:Y:S01]  /*7d70*/  SHF.L.U32 R92, R91, 0x10, RZ ;  /* 0x000000105b5c7819 */ /* 0x000fe200000006ff */
[----:B------:R-:W-:Y:S01]  /*7d80*/  IMAD.MOV.U32 R65, RZ, RZ, R132 ;  /* 0x000000ffff417224 */ /* 0x000fe200078e0084 */
[----:B------:R-:W-:Y:S01]  /*7d90*/  SHF.L.U32 R133, R93, 0x8, RZ ;  /* 0x000000085d857819 */ /* 0x000fe200000006ff */
[C---:B------:R-:W-:Y:S01]  /*7da0*/  IMAD R13, R70.reuse, R13, RZ ;  /* 0x0000000d460d7224 */ /* 0x040fe200078e02ff */
[----:B------:R-:W-:Y:S01]  /*7db0*/  PRMT R93, R91, 0x8880, RZ ;  /* 0x000088805b5d7816 */ /* 0x000fe200000000ff */
[C---:B------:R-:W-:Y:S01]  /*7dc0*/  IMAD R14, R70.reuse, R14, RZ ;  /* 0x0000000e460e7224 */ /* 0x040fe200078e02ff */
[----:B------:R-:W-:Y:S01]  /*7dd0*/  SHF.R.S32.HI R7, RZ, 0x18, R133 ;  /* 0x00000018ff077819 */ /* 0x000fe20000011485 */
[----:B------:R-:W-:Y:S01]  /*7de0*/  IMAD R15, R70, R15, RZ ;  /* 0x0000000f460f7224 */ /* 0x000fe200078e02ff */
[----:B------:R-:W-:Y:S01]  /*7df0*/  SHF.L.U32 R130, R94, 0x8, RZ ;  /* 0x000000085e827819 */ /* 0x000fe200000006ff */
[----:B------:R-:W-:Y:S01]  /*7e00*/  IMAD R0, R70, R16, RZ ;  /* 0x0000001046007224 */ /* 0x000fe200078e02ff */
[----:B------:R-:W-:Y:S01]  /*7e10*/  SHF.L.U32 R127, R95, 0x8, RZ ;  /* 0x000000085f7f7819 */ /* 0x000fe200000006ff */
[-C--:B------:R-:W-:Y:S01]  /*7e20*/  IMAD R10, R7, R72.reuse, R10 ;  /* 0x00000048070a7224 */ /* 0x080fe200078e020a */
[----:B------:R-:W-:Y:S01]  /*7e30*/  MOV R7, R129 ;  /* 0x0000008100077202 */ /* 0x000fe20000000f00 */
[-C--:B------:R-:W-:Y:S01]  /*7e40*/  IMAD R11, R75, R72.reuse, R11 ;  /* 0x000000484b0b7224 */ /* 0x080fe200078e020b */
[----:B------:R-:W-:Y:S01]  /*7e50*/  SHF.R.S32.HI R73, RZ, 0x18, R130 ;  /* 0x00000018ff497819 */ /* 0x000fe20000011482 */
[-C--:B------:R-:W-:Y:S01]  /*7e60*/  IMAD R12, R65, R72.reuse, R12 ;  /* 0x00000048410c7224 */ /* 0x080fe200078e020c */
[----:B------:R-:W-:Y:S01]  /*7e70*/  SHF.R.S32.HI R4, RZ, 0x18, R127 ;  /* 0x00000018ff047819 */ /* 0x000fe2000001147f */
[----:B------:R-:W-:Y:S01]  /*7e80*/  IMAD R13, R6, R72, R13 ;  /* 0x00000048060d7224 */ /* 0x000fe200078e020d */
[----:B------:R-:W-:Y:S01]  /*7e90*/  I2IP.S8.S32.SAT R10, R11, R10, RZ ;  /* 0x0000000a0b0a7239 */ /* 0x000fe200000014ff */
[-C--:B------:R-:W-:Y:S01]  /*7ea0*/  IMAD R14, R73, R72.reuse, R14 ;  /* 0x00000048490e7224 */ /* 0x080fe200078e020e */
[----:B------:R-:W-:Y:S01]  /*7eb0*/  SHF.R.S32.HI R6, RZ, 0x18, R125 ;  /* 0x00000018ff067819 */ /* 0x000fe2000001147d */
[----:B------:R-:W-:Y:S01]  /*7ec0*/  IMAD R15, R76, R72, R15 ;  /* 0x000000484c0f7224 */ /* 0x000fe200078e020f */
[----:B------:R-:W-:Y:S01]  /*7ed0*/  I2IP.S8.S32.SAT R141, R9, R8, R10 ;  /* 0x00000008098d7239 */ /* 0x000fe2000000140a */
[----:B------:R-:W-:Y:S01]  /*7ee0*/  IMAD R3, R70, R18, RZ ;  /* 0x0000001246037224 */ /* 0x000fe200078e02ff */
[----:B------:R-:W-:Y:S01]  /*7ef0*/  SHF.L.U32 R124, R80, 0x8, RZ ;  /* 0x00000008507c7819 */ /* 0x000fe200000006ff */
[----:B------:R-:W-:Y:S01]  /*7f00*/  IMAD R0, R7, R72, R0 ;  /* 0x0000004807007224 */ /* 0x000fe200078e0200 */
[----:B------:R-:W-:Y:S01]  /*7f10*/  I2IP.S8.S32.SAT R14, R15, R14, RZ ;  /* 0x0000000e0f0e7239 */ /* 0x000fe200000014ff */
[----:B------:R-:W-:Y:S01]  /*7f20*/  IMAD R19, R70, R19, RZ ;  /* 0x0000001346137224 */ /* 0x000fe200078e02ff */
[----:B------:R-:W-:Y:S01]  /*7f30*/  SHF.R.S32.HI R7, RZ, 0x18, R124 ;  /* 0x00000018ff077819 */ /* 0x000fe2000001147c */
[----:B------:R-:W-:Y:S01]  /*7f40*/  IMAD R2, R5, R72, R2 ;  /* 0x0000004805027224 */ /* 0x000fe200078e0202 */
[----:B------:R-:W-:Y:S01]  /*7f50*/  I2IP.S8.S32.SAT R142, R13, R12, R14 ;  /* 0x0000000c0d8e7239 */ /* 0x000fe2000000140e */
[----:B------:R-:W-:Y:S01]  /*7f60*/  IMAD R3, R4, R72, R3 ;  /* 0x0000004804037224 */ /* 0x000fe200078e0203 */
[----:B------:R-:W-:Y:S01]  /*7f70*/  MOV R5, R126 ;  /* 0x0000007e00057202 */ /* 0x000fe20000000f00 */
[C---:B------:R-:W-:Y:S01]  /*7f80*/  IMAD R16, R70.reuse, R20, RZ ;  /* 0x0000001446107224 */ /* 0x040fe200078e02ff */
[----:B------:R-:W-:Y:S01]  /*7f90*/  SHF.R.S32.HI R4, RZ, 0x18, R122 ;  /* 0x00000018ff047819 */ /* 0x000fe2000001147a */
[----:B------:R-:W-:Y:S01]  /*7fa0*/  IMAD R19, R77, R72, R19 ;  /* 0x000000484d137224 */ /* 0x000fe200078e0213 */
[----:B------:R-:W-:Y:S01]  /*7fb0*/  SHF.R.S32.HI R80, RZ, 0x18, R82 ;  /* 0x00000018ff507819 */ /* 0x000fe20000011452 */
[C---:B------:R-:W-:Y:S01]  /*7fc0*/  IMAD R18, R70.reuse, R22, RZ ;  /* 0x0000001646127224 */ /* 0x040fe200078e02ff */
[----:B------:R-:W-:Y:S01]  /*7fd0*/  SHF.R.S32.HI R82, RZ, 0x18, R84 ;  /* 0x00000018ff527819 */ /* 0x000fe20000011454 */
[-C--:B------:R-:W-:Y:S01]  /*7fe0*/  IMAD R16, R5, R72.reuse, R16 ;  /* 0x0000004805107224 */ /* 0x080fe200078e0210 */
[----:B------:R-:W-:Y:S01]  /*7ff0*/  I2IP.S8.S32.SAT R19, R19, R3, RZ ;  /* 0x0000000313137239 */ /* 0x000fe200000014ff */
[----:B------:R-:W-:Y:S01]  /*8000*/  IMAD R23, R70, R23, RZ ;  /* 0x0000001746177224 */ /* 0x000fe200078e02ff */
[----:B------:R-:W-:Y:S01]  /*8010*/  MOV R3, R123 ;  /* 0x0000007b00037202 */ /* 0x000fe20000000f00 */
[----:B------:R-:W-:Y:S01]  /*8020*/  IMAD R17, R6, R72, R17 ;  /* 0x0000004806117224 */ /* 0x000fe200078e0211 */
[----:B------:R-:W-:Y:S01]  /*8030*/  I2IP.S8.S32.SAT R143, R2, R0, R19 ;  /* 0x00000000028f7239 */ /* 0x000fe20000001413 */
[----:B------:R-:W-:Y:S01]  /*8040*/  IMAD R20, R70, R24, RZ ;  /* 0x0000001846147224 */ /* 0x000fe200078e02ff */
[----:B------:R-:W-:Y:S01]  /*8050*/  MOV R5, R120 ;  /* 0x0000007800057202 */ /* 0x000fe20000000f00 */
[-C--:B------:R-:W-:Y:S01]  /*8060*/  IMAD R18, R7, R72.reuse, R18 ;  /* 0x0000004807127224 */ /* 0x080fe200078e0212 */
[----:B------:R-:W-:Y:S01]  /*8070*/  SHF.L.U32 R121, R81, 0x8, RZ ;  /* 0x0000000851797819 */ /* 0x000fe200000006ff */
[-C--:B------:R-:W-:Y:S01]  /*8080*/  IMAD R23, R78, R72.reuse, R23 ;  /* 0x000000484e177224 */ /* 0x080fe200078e0217 */
[----:B------:R1:W-:Y:S01]  /*8090*/  STS.128 [R144+UR44+0x6200], R140 ;  /* 0x0062008c90007988 */ /* 0x0003e20008000c2c */
[----:B------:R-:W-:Y:S01]  /*80a0*/  IMAD R20, R3, R72, R20 ;  /* 0x0000004803147224 */ /* 0x000fe200078e0214 */
[----:B------:R-:W-:Y:S01]  /*80b0*/  SHF.R.S32.HI R3, RZ, 0x18, R121 ;  /* 0x00000018ff037819 */ /* 0x000fe20000011479 */
[C---:B------:R-:W-:Y:S01]  /*80c0*/  IMAD R22, R70.reuse, R26, RZ ;  /* 0x0000001a46167224 */ /* 0x040fe200078e02ff */
[----:B------:R-:W-:Y:S01]  /*80d0*/  I2IP.S8.S32.SAT R18, R23, R18, RZ ;  /* 0x0000001217127239 */ /* 0x000fe200000014ff */
[----:B------:R-:W-:Y:S01]  /*80e0*/  IMAD R27, R70, R27, RZ ;  /* 0x0000001b461b7224 */ /* 0x000fe200078e02ff */
[----:B------:R-:W-:Y:S01]  /*80f0*/  SHF.R.S32.HI R0, RZ, 0x18, R119 ;  /* 0x00000018ff007819 */ /* 0x000fe20000011477 */
[----:B------:R-:W-:Y:S01]  /*8100*/  IMAD R21, R4, R72, R21 ;  /* 0x0000004804157224 */ /* 0x000fe200078e0215 */
[----:B------:R-:W-:Y:S01]  /*8110*/  I2IP.S8.S32.SAT R16, R17, R16, R18 ;  /* 0x0000001011107239 */ /* 0x000fe20000001412 */
[C---:B------:R-:W-:Y:S01]  /*8120*/  IMAD R24, R70.reuse, R28, RZ ;  /* 0x0000001c46187224 */ /* 0x040fe200078e02ff */
[----:B------:R-:W-:Y:S01]  /*8130*/  SHF.R.S32.HI R7, RZ, 0x18, R118 ;  /* 0x00000018ff077819 */ /* 0x000fe20000011476 */
[-C--:B------:R-:W-:Y:S01]  /*8140*/  IMAD R22, R3, R72.reuse, R22 ;  /* 0x0000004803167224 */ /* 0x080fe200078e0216 */
[----:B------:R-:W-:Y:S01]  /*8150*/  SHF.R.S32.HI R81, RZ, 0x18, R83 ;  /* 0x00000018ff517819 */ /* 0x000fe20000011453 */
[----:B------:R-:W-:Y:S01]  /*8160*/  IMAD R27, R79, R72, R27 ;  /* 0x000000484f1b7224 */ /* 0x000fe200078e021b */
[----:B------:R-:W-:Y:S01]  /*8170*/  SHF.L.U32 R115, R83, 0x8, RZ ;  /* 0x0000000853737819 */ /* 0x000fe200000006ff */
[C---:B------:R-:W-:Y:S01]  /*8180*/  IMAD R26, R70.reuse, R30, RZ ;  /* 0x0000001e461a7224 */ /* 0x040fe200078e02ff */
[----:B------:R-:W-:Y:S01]  /*8190*/  SHF.R.S32.HI R83, RZ, 0x18, R85 ;  /* 0x00000018ff537819 */ /* 0x000fe20000011455 */
[----:B------:R-:W-:Y:S01]  /*81a0*/  IMAD R24, R5, R72, R24 ;  /* 0x0000004805187224 */ /* 0x000fe200078e0218 */
[----:B------:R-:W-:Y:S01]  /*81b0*/  I2IP.S8.S32.SAT R17, R27, R22, RZ ;  /* 0x000000161b117239 */ /* 0x000fe200000014ff */
[----:B------:R-:W-:Y:S01]  /*81c0*/  IMAD R31, R70, R31, RZ ;  /* 0x0000001f461f7224 */ /* 0x000fe200078e02ff */
[----:B------:R-:W-:Y:S01]  /*81d0*/  SHF.R.S32.HI R85, RZ, 0x18, R87 ;  /* 0x00000018ff557819 */ /* 0x000fe20000011457 */
[----:B------:R-:W-:Y:S01]  /*81e0*/  IMAD R25, R0, R72, R25 ;  /* 0x0000004800197224 */ /* 0x000fe200078e0219 */
[----:B------:R-:W-:Y:S01]  /*81f0*/  I2IP.S8.S32.SAT R17, R21, R20, R17 ;  /* 0x0000001415117239 */ /* 0x000fe20000001411 */
[----:B------:R-:W-:Y:S01]  /*8200*/  IMAD R28, R70, R32, RZ ;  /* 0x00000020461c7224 */ /* 0x000fe200078e02ff */
[----:B------:R-:W-:Y:S01]  /*8210*/  SHF.R.S32.HI R0, RZ, 0x18, R116 ;  /* 0x00000018ff007819 */ /* 0x000fe20000011474 */
[-C--:B------:R-:W-:Y:S01]  /*8220*/  IMAD R26, R7, R72.reuse, R26 ;  /* 0x00000048071a7224 */ /* 0x080fe200078e021a */
[----:B------:R-:W-:Y:S01]  /*8230*/  SHF.R.S32.HI R5, RZ, 0x18, R115 ;  /* 0x00000018ff057819 */ /* 0x000fe20000011473 */
[----:B------:R-:W-:Y:S01]  /*8240*/  IMAD.MOV.U32 R3, RZ, RZ, R117 ;  /* 0x000000ffff037224 */ /* 0x000fe200078e0075 */
[----:B------:R-:W-:Y:S01]  /*8250*/  SHF.R.S32.HI R7, RZ, 0x18, R109 ;  /* 0x00000018ff077819 */ /* 0x000fe2000001146d */
[----:B------:R-:W-:Y:S01]  /*8260*/  IMAD R31, R80, R72, R31 ;  /* 0x00000048501f7224 */ /* 0x000fe200078e021f */
[----:B------:R-:W-:Y:S01]  /*8270*/  SHF.R.S32.HI R87, RZ, 0x18, R89 ;  /* 0x00000018ff577819 */ /* 0x000fe20000011459 */
[----:B------:R-:W-:Y:S01]  /*8280*/  IMAD R30, R70, R34, RZ ;  /* 0x00000022461e7224 */ /* 0x000fe200078e02ff */
[----:B------:R-:W-:Y:S01]  /*8290*/  SHF.L.U32 R112, R84, 0x8, RZ ;  /* 0x0000000854707819 */ /* 0x000fe200000006ff */
[----:B------:R-:W-:Y:S01]  /*82a0*/  IMAD R28, R3, R72, R28 ;  /* 0x00000048031c7224 */ /* 0x000fe200078e021c */
[----:B------:R-:W-:Y:S01]  /*82b0*/  I2IP.S8.S32.SAT R18, R31, R26, RZ ;  /* 0x0000001a1f127239 */ /* 0x000fe200000014ff */
[----:B------:R-:W-:Y:S01]  /*82c0*/  IMAD R35, R70, R35, RZ ;  /* 0x0000002346237224 */ /* 0x000fe200078e02ff */
[----:B------:R-:W-:Y:S01]  /*82d0*/  MOV R3, R114 ;  /* 0x0000007200037202 */ /* 0x000fe20000000f00 */
[----:B------:R-:W-:Y:S01]  /*82e0*/  IMAD R29, R0, R72, R29 ;  /* 0x00000048001d7224 */ /* 0x000fe200078e021d */
[----:B------:R-:W-:Y:S01]  /*82f0*/  I2IP.S8.S32.SAT R18, R25, R24, R18 ;  /* 0x0000001819127239 */ /* 0x000fe20000001412 */
[C---:B------:R-:W-:Y:S01]  /*8300*/  IMAD R32, R70.reuse, R36, RZ ;  /* 0x0000002446207224 */ /* 0x040fe200078e02ff */
[----:B------:R-:W-:Y:S01]  /*8310*/  SHF.R.S32.HI R0, RZ, 0x18, R113 ;  /* 0x00000018ff007819 */ /* 0x000fe20000011471 */
[-C--:B------:R-:W-:Y:S01]  /*8320*/  IMAD R30, R5, R72.reuse, R30 ;  /* 0x00000048051e7224 */ /* 0x080fe200078e021e */
[----:B------:R-:W-:Y:S01]  /*8330*/  MOV R5, R111 ;  /* 0x0000006f00057202 */ /* 0x000fe20000000f00 */
[-C--:B------:R-:W-:Y:S01]  /*8340*/  IMAD R35, R81, R72.reuse, R35 ;  /* 0x0000004851237224 */ /* 0x080fe200078e0223 */
[----:B------:R-:W-:Y:S01]  /*8350*/  SHF.R.S32.HI R84, RZ, 0x18, R86 ;  /* 0x00000018ff547819 */ /* 0x000fe20000011456 */
[----:B------:R-:W-:Y:S01]  /*8360*/  IMAD R32, R3, R72, R32 ;  /* 0x0000004803207224 */ /* 0x000fe200078e0220 */
[----:B------:R-:W-:Y:S01]  /*8370*/  SHF.R.S32.HI R3, RZ, 0x18, R112 ;  /* 0x00000018ff037819 */ /* 0x000fe20000011470 */
[C---:B------:R-:W-:Y:S01]  /*8380*/  IMAD R34, R70.reuse, R38, RZ ;  /* 0x0000002646227224 */ /* 0x040fe200078e02ff */
[----:B------:R-:W-:Y:S01]  /*8390*/  I2IP.S8.S32.SAT R19, R35, R30, RZ ;  /* 0x0000001e23137239 */ /* 0x000fe200000014ff */
[----:B------:R-:W-:Y:S01]  /*83a0*/  IMAD R39, R70, R39, RZ ;  /* 0x0000002746277224 */ /* 0x000fe200078e02ff */
[----:B------:R-:W-:Y:S01]  /*83b0*/  SHF.L.U32 R106, R86, 0x8, RZ ;  /* 0x00000008566a7819 */ /* 0x000fe200000006ff */
[----:B------:R-:W-:Y:S01]  /*83c0*/  IMAD R33, R0, R72, R33 ;  /* 0x0000004800217224 */ /* 0x000fe200078e0221 */
[----:B------:R-:W-:Y:S01]  /*83d0*/  I2IP.S8.S32.SAT R19, R29, R28, R19 ;  /* 0x0000001c1d137239 */ /* 0x000fe20000001413 */
[----:B------:R-:W-:Y:S01]  /*83e0*/  IMAD R36, R70, R40, RZ ;  /* 0x0000002846247224 */ /* 0x000fe200078e02ff */
[----:B------:R-:W-:Y:S01]  /*83f0*/  SHF.R.S32.HI R0, RZ, 0x18, R110 ;  /* 0x00000018ff007819 */ /* 0x000fe2000001146e */
[----:B------:R-:W-:Y:S01]  /*8400*/  IMAD R34, R3, R72, R34 ;  /* 0x0000004803227224 */ /* 0x000fe200078e0222 */
[----:B------:R-:W-:Y:S01]  /*8410*/  MOV R3, R108 ;  /* 0x0000006c00037202 */ /* 0x000fe20000000f00 */
[----:B------:R-:W-:Y:S01]  /*8420*/  IMAD R39, R82, R72, R39 ;  /* 0x0000004852277224 */ /* 0x000fe200078e0227 */
[----:B------:R1:W-:Y:S01]  /*8430*/  STS.128 [R161+0x6200], R16 ;  /* 0x00620010a1007388 */ /* 0x0003e20000000c00 */
[C---:B------:R-:W-:Y:S01]  /*8440*/  IMAD R38, R70.reuse, R42, RZ ;  /* 0x0000002a46267224 */ /* 0x040fe200078e02ff */
[----:B------:R-:W-:Y:S01]  /*8450*/  SHF.R.S32.HI R86, RZ, 0x18, R88 ;  /* 0x00000018ff567819 */ /* 0x000fe20000011458 */
[----:B------:R-:W-:Y:S01]  /*8460*/  IMAD R36, R5, R72, R36 ;  /* 0x0000004805247224 */ /* 0x000fe200078e0224 */
[----:B------:R-:W-:Y:S01]  /*8470*/  I2IP.S8.S32.SAT R34, R39, R34, RZ ;  /* 0x0000002227227239 */ /* 0x000fe200000014ff */
[----:B------:R-:W-:Y:S01]  /*8480*/  IMAD R43, R70, R43, RZ ;  /* 0x0000002b462b7224 */ /* 0x000fe200078e02ff */
[----:B------:R-:W-:Y:S01]  /*8490*/  MOV R5, R105 ;  /* 0x0000006900057202 */ /* 0x000fe20000000f00 */
[----:B------:R-:W-:Y:S01]  /*84a0*/  IMAD R37, R0, R72, R37 ;  /* 0x0000004800257224 */ /* 0x000fe200078e0225 */
[----:B------:R-:W-:Y:S01]  /*84b0*/  I2IP.S8.S32.SAT R32, R33, R32, R34 ;  /* 0x0000002021207239 */ /* 0x000fe20000001422 */
[----:B------:R-:W-:Y:S01]  /*84c0*/  IMAD R40, R70, R44, RZ ;  /* 0x0000002c46287224 */ /* 0x000fe200078e02ff */
[----:B------:R-:W-:Y:S01]  /*84d0*/  SHF.R.S32.HI R0, RZ, 0x18, R107 ;  /* 0x00000018ff007819 */ /* 0x000fe2000001146b */
[-C--:B------:R-:W-:Y:S01]  /*84e0*/  IMAD R38, R7, R72.reuse, R38 ;  /* 0x0000004807267224 */ /* 0x080fe200078e0226 */
[----:B------:R-:W-:Y:S01]  /*84f0*/  SHF.R.S32.HI R7, RZ, 0x18, R103 ;  /* 0x00000018ff077819 */ /* 0x000fe20000011467 */
[-C--:B------:R-:W-:Y:S01]  /*8500*/  IMAD R43, R83, R72.reuse, R43 ;  /* 0x00000048532b7224 */ /* 0x080fe200078e022b */
[----:B------:R-:W-:Y:S01]  /*8510*/  SHF.L.U32 R100, R88, 0x8, RZ ;  /* 0x0000000858647819 */ /* 0x000fe200000006ff */
        /* <DEDUP_REMOVED lines=11> */
[----:B------:R-:W-:Y:S01]  /*85d0*/  SHF.L.U32 R97, R89, 0x8, RZ ;  /* 0x0000000859617819 */ /* 0x000fe200000006ff */
        /* <DEDUP_REMOVED lines=13> */
[----:B------:R-:W-:Y:S01]  /*86b0*/  IADD3 R68, PT, PT, R68, 0x1, RZ ;  /* 0x0000000144447810 */ /* 0x000fe20007ffe0ff */
[----:B------:R-:W-:Y:S02]  /*86c0*/  IMAD.MOV.U32 R3, RZ, RZ, R102 ;  /* 0x000000ffff037224 */ /* 0x000fe400078e0066 */
[-C--:B------:R-:W-:Y:S02]  /*86d0*/  IMAD R51, R85, R72.reuse, R51 ;  /* 0x0000004855337224 */ /* 0x080fe400078e0233 */
[----:B------:R-:W-:Y:S01]  /*86e0*/  IMAD R48, R3, R72, R48 ;  /* 0x0000004803307224 */ /* 0x000fe200078e0230 */
[----:B------:R-:W-:Y:S01]  /*86f0*/  SHF.R.S32.HI R3, RZ, 0x18, R100 ;  /* 0x00000018ff037819 */ /* 0x000fe20000011464 */
[C---:B------:R-:W-:Y:S01]  /*8700*/  IMAD R50, R70.reuse, R54, RZ ;  /* 0x0000003646327224 */ /* 0x040fe200078e02ff */
[----:B------:R-:W-:Y:S01]  /*8710*/  I2IP.S8.S32.SAT R35, R51, R46, RZ ;  /* 0x0000002e33237239 */ /* 0x000fe200000014ff */
[----:B------:R-:W-:Y:S02]  /*8720*/  IMAD R55, R70, R55, RZ ;  /* 0x0000003746377224 */ /* 0x000fe400078e02ff */
[----:B------:R-:W-:Y:S01]  /*8730*/  IMAD R49, R0, R72, R49 ;  /* 0x0000004800317224 */ /* 0x000fe200078e0231 */
[----:B------:R-:W-:Y:S01]  /*8740*/  I2IP.S8.S32.SAT R35, R45, R44, R35 ;  /* 0x0000002c2d237239 */ /* 0x000fe20000001423 */
[----:B------:R-:W-:Y:S01]  /*8750*/  IMAD R52, R70, R56, RZ ;  /* 0x0000003846347224 */ /* 0x000fe200078e02ff */
[----:B------:R-:W-:Y:S01]  /*8760*/  SHF.R.S32.HI R0, RZ, 0x18, R98 ;  /* 0x00000018ff007819 */ /* 0x000fe20000011462 */
[-C--:B------:R-:W-:Y:S01]  /*8770*/  IMAD R50, R3, R72.reuse, R50 ;  /* 0x0000004803327224 */ /* 0x080fe200078e0232 */
[----:B------:R-:W-:Y:S01]  /*8780*/  SHF.R.S32.HI R3, RZ, 0x18, R97 ;  /* 0x00000018ff037819 */ /* 0x000fe20000011461 */
[----:B------:R-:W-:Y:S01]  /*8790*/  IMAD R55, R86, R72, R55 ;  /* 0x0000004856377224 */ /* 0x000fe200078e0237 */
[----:B------:R1:W-:Y:S01]  /*87a0*/  STS.128 [R160+0x6200], R32 ;  /* 0x00620020a0007388 */ /* 0x0003e20000000c00 */
[----:B------:R-:W-:Y:S01]  /*87b0*/  IMAD.U32 R95, R90, 0x10000, RZ ;  /* 0x000100005a5f7824 */ /* 0x000fe200078e00ff */
[----:B------:R-:W-:Y:S01]  /*87c0*/  SHF.L.U32 R90, R91, 0x8, RZ ;  /* 0x000000085b5a7819 */ /* 0x000fe200000006ff */
[C---:B------:R-:W-:Y:S01]  /*87d0*/  IMAD R54, R70.reuse, R58, RZ ;  /* 0x0000003a46367224 */ /* 0x040fe200078e02ff */
[----:B------:R-:W-:Y:S01]  /*87e0*/  I2IP.S8.S32.SAT R50, R55, R50, RZ ;  /* 0x0000003237327239 */ /* 0x000fe200000014ff */
[----:B------:R-:W-:Y:S01]  /*87f0*/  IMAD R52, R5, R72, R52 ;  /* 0x0000004805347224 */ /* 0x000fe200078e0234 */
[----:B------:R-:W-:Y:S01]  /*8800*/  MOV R5, R96 ;  /* 0x0000006000057202 */ /* 0x000fe20000000f00 */
[----:B------:R-:W-:Y:S01]  /*8810*/  IMAD R59, R70, R59, RZ ;  /* 0x0000003b463b7224 */ /* 0x000fe200078e02ff */
[----:B------:R-:W-:Y:S01]  /*8820*/  I2IP.S8.S32.SAT R48, R49, R48, R50 ;  /* 0x0000003031307239 */ /* 0x000fe20000001432 */
[----:B------:R-:W-:Y:S01]  /*8830*/  IMAD R53, R0, R72, R53 ;  /* 0x0000004800357224 */ /* 0x000fe200078e0235 */
[----:B------:R-:W-:Y:S01]  /*8840*/  SHF.R.S32.HI R0, RZ, 0x18, R95 ;  /* 0x00000018ff007819 */ /* 0x000fe2000001145f */
[C---:B------:R-:W-:Y:S02]  /*8850*/  IMAD R56, R70.reuse, R60, RZ ;  /* 0x0000003c46387224 */ /* 0x040fe400078e02ff */
[-C--:B------:R-:W-:Y:S01]  /*8860*/  IMAD R54, R3, R72.reuse, R54 ;  /* 0x0000004803367224 */ /* 0x080fe200078e0236 */
[----:B------:R-:W-:Y:S01]  /*8870*/  SHF.R.S32.HI R3, RZ, 0x18, R94 ;  /* 0x00000018ff037819 */ /* 0x000fe2000001145e */
[----:B------:R-:W-:Y:S02]  /*8880*/  IMAD R59, R87, R72, R59 ;  /* 0x00000048573b7224 */ /* 0x000fe400078e023b */
[C---:B------:R-:W-:Y:S02]  /*8890*/  IMAD R58, R70.reuse, R62, RZ ;  /* 0x0000003e463a7224 */ /* 0x040fe400078e02ff */
[----:B------:R-:W-:Y:S01]  /*88a0*/  IMAD R56, R5, R72, R56 ;  /* 0x0000004805387224 */ /* 0x000fe200078e0238 */
[----:B------:R-:W-:Y:S01]  /*88b0*/  I2IP.S8.S32.SAT R54, R59, R54, RZ ;  /* 0x000000363b367239 */ /* 0x000fe200000014ff */
[----:B------:R-:W-:Y:S01]  /*88c0*/  IMAD R63, R70, R63, RZ ;  /* 0x0000003f463f7224 */ /* 0x000fe200078e02ff */
[----:B------:R-:W-:Y:S01]  /*88d0*/  MOV R5, R93 ;  /* 0x0000005d00057202 */ /* 0x000fe20000000f00 */
[----:B------:R-:W-:Y:S01]  /*88e0*/  IMAD R57, R0, R72, R57 ;  /* 0x0000004800397224 */ /* 0x000fe200078e0239 */
[----:B------:R-:W-:Y:S01]  /*88f0*/  SHF.R.S32.HI R0, RZ, 0x18, R92 ;  /* 0x00000018ff007819 */ /* 0x000fe2000001145c */
[----:B------:R-:W-:Y:S01]  /*8900*/  IMAD R60, R70, R64, RZ ;  /* 0x00000040463c7224 */ /* 0x000fe200078e02ff */
[----:B------:R-:W-:Y:S01]  /*8910*/  I2IP.S8.S32.SAT R49, R53, R52, R54 ;  /* 0x0000003435317239 */ /* 0x000fe20000001436 */
[-C--:B------:R-:W-:Y:S01]  /*8920*/  IMAD R58, R3, R72.reuse, R58 ;  /* 0x00000048033a7224 */ /* 0x080fe200078e023a */
        /* <DEDUP_REMOVED lines=22> */
[----:B------:R-:W-:Y:S02]  /*8a90*/  UIADD3 UR9, UPT, UPT, UR49, 0x40, URZ ;  /* 0x0000004031097890 */ /* 0x000fe4000fffe0ff */
[----:B------:R-:W-:Y:S01]  /*8aa0*/  UIADD3 UR8, UPT, UPT, UR44, 0x6200, URZ ;  /* 0x000062002c087890 */ /* 0x000fe2000fffe0ff */
[----:B------:R-:W-:Y:S01]  /*8ab0*/  UMOV UR10, UR50 ;  /* 0x00000032000a7c82 */ /* 0x000fe20008000000 */
[----:B------:R-:W-:Y:S01]  /*8ac0*/  UMOV UR11, UR36 ;  /* 0x00000024000b7c82 */ /* 0x000fe20008000000 */
[----:B--2---:R-:W-:Y:S04]  /*8ad0*/  UIADD3 UR4, UP0, UPT, UR6, 0x680, URZ ;  /* 0x0000068006047890 */ /* 0x004fe8000ff1e0ff */
[----:B------:R-:W-:Y:S09]  /*8ae0*/  UIADD3.X UR5, UPT, UPT, URZ, UR7, URZ, UP0, !UPT ;  /* 0x00000007ff057290 */ /* 0x000ff200087fe4ff */
[----:B------:R2:W-:Y:S01]  /*8af0*/  UTMASTG.3D [UR8], [UR4] ;  /* 0x00000008040073b5 */ /* 0x0005e20008010000 */
[----:B------:R0:W-:Y:S01]  /*8b00*/  UTMACMDFLUSH ;  /* 0x00000000000079b7 */ /* 0x0001e20000000000 */
[----:B--2---:R-:W-:Y:S04]  /*8b10*/  DEPBAR.LE SB0, 0x1 ;  /* 0x000080400000791a */ /* 0x004fe80000000000 */
.L_x_112:
[----:B------:R-:W-:Y:S05]  /*8b20*/  BSYNC.RECONVERGENT B0 ;  /* 0x0000000000007941 */ /* 0x000fea0003800200 */
.L_x_111:
[----:B------:R-:W-:Y:S01]  /*8b30*/  R2UR UR4, R147 ;  /* 0x00000000930472ca */ /* 0x000fe200000e0000 */
[----:B------:R-:W-:Y:S01]  /*8b40*/  BAR.SYNC.DEFER_BLOCKING 0x1, 0x80 ;  /* 0x0042000000007b1d */ /* 0x000fe20000010000 */
[----:B------:R-:W-:Y:S01]  /*8b50*/  ISETP.NE.AND P0, PT, R149, 0x2, PT ;  /* 0x000000029500780c */ /* 0x000fe20003f05270 */
[----:B------:R-:W-:Y:S01]  /*8b60*/  UISETP.NE.AND UP0, UPT, UR46, URZ, UPT ;  /* 0x000000ff2e00728c */ /* 0x000fe2000bf05270 */
[----:B------:R-:W-:Y:S01]  /*8b70*/  ISETP.NE.AND P1, PT, R68, 0x4, PT ;  /* 0x000000044400780c */ /* 0x000fe20003f25270 */
[----:B------:R-:W-:Y:S01]  /*8b80*/  UIADD3 UR20, UPT, UPT, UR37, UR63, URZ ;  /* 0x0000003f25147290 */ /* 0x000fe2000fffe0ff */
[----:B------:R-:W-:Y:S02]  /*8b90*/  SEL R3, RZ, 0x1, P0 ;  /* 0x00000001ff037807 */ /* 0x000fe40000000000 */
[----:B------:R-:W-:Y:S02]  /*8ba0*/  SEL R0, RZ, 0x1, P1 ;  /* 0x00000001ff007807 */ /* 0x000fe40000800000 */
[----:B------:R-:W-:Y:S02]  /*8bb0*/  LOP3.LUT R152, R152, R3, RZ, 0x3c, !PT ;  /* 0x0000000398987212 */ /* 0x000fe400078e3cff */
[----:B------:R-:W-:Y:S01]  /*8bc0*/  LOP3.LUT R153, R153, R0, RZ, 0x3c, !PT ;  /* 0x0000000099997212 */ /* 0x000fe200078e3cff */
[----:B------:R-:W-:Y:S01]  /*8bd0*/  UIADD3 UR16, UPT, UPT, UR38, UR4, URZ ;  /* 0x0000000426107290 */ /* 0x000fe2000fffe0ff */
[----:B------:R-:W-:Y:S02]  /*8be0*/  SEL R149, R149, RZ, P0 ;  /* 0x000000ff95957207 */ /* 0x000fe40000000000 */
[----:B------:R-:W-:Y:S01]  /*8bf0*/  SEL R68, R68, RZ, P1 ;  /* 0x000000ff44447207 */ /* 0x000fe20000800000 */
[----:B------:R-:W-:Y:S01]  /*8c00*/  UMOV UR36, UR59 ;  /* 0x0000003b00247c82 */ /* 0x000fe20008000000 */
[----:B------:R-:W-:Y:S07]  /*8c10*/  BRA.U UP0, `(.L_x_113) ;  /* 0xffffffc500247547 */ /* 0x000fee000b83ffff */
[----:B------:R-:W-:Y:S05]  /*8c20*/  EXIT ;  /* 0x000000000000794d */ /* 0x000fea0003800000 */
.L_x_24:
[----:B--2---:R2:W3:Y:S02]  /*8c30*/  SYNCS.PHASECHK.TRANS64.TRYWAIT P0, [R3+URZ+0x100], R2 ;  /* 0x00010002030075a7 */ /* 0x0044e400080011ff */
[----:B---3--:R-:W-:Y:S05]  /*8c40*/  @!P0 NANOSLEEP.SYNCS 0x989680 ;  /* 0x009896800000895d */ /* 0x008fea0003900000 */
[----:B------:R-:W3:Y:S02]  /*8c50*/  @!P0 SYNCS.PHASECHK.TRANS64 P0, [R3+URZ+0x100], R2 ;  /* 0x00010002030085a7 */ /* 0x000ee400080010ff */
[----:B---3--:R-:W-:Y:S05]  /*8c60*/  @!P0 BRA `(.L_x_24) ;  /* 0xfffffffc00f08947 */ /* 0x008fea000383ffff */
[----:B------:R-:W-:Y:S05]  /*8c70*/  BRA `(.L_x_114) ;  /* 0xffffff8c00607947 */ /* 0x000fea000383ffff */
.L_x_27:
[----:B-1----:R-:W-:-:S07]  /*8c80*/  MOV R0, UR33 ;  /* 0x0000002100007c02 */ /* 0x002fce0008000f00 */
.L_x_115:
[----:B-1----:R1:W2:Y:S02]  /*8c90*/  SYNCS.PHASECHK.TRANS64.TRYWAIT P0, [R0+URZ+0x30], R3 ;  /* 0x00003003000075a7 */ /* 0x0022a400080011ff */
[----:B--2---:R-:W-:Y:S05]  /*8ca0*/  @!P0 NANOSLEEP.SYNCS 0x989680 ;  /* 0x009896800000895d */ /* 0x004fea0003900000 */
[----:B------:R-:W2:Y:S02]  /*8cb0*/  @!P0 SYNCS.PHASECHK.TRANS64 P0, [R0+URZ+0x30], R3 ;  /* 0x00003003000085a7 */ /* 0x000ea400080010ff */
[----:B--2---:R-:W-:Y:S05]  /*8cc0*/  @!P0 BRA `(.L_x_115) ;  /* 0xfffffffc00f08947 */ /* 0x004fea000383ffff */
[----:B------:R-:W-:Y:S05]  /*8cd0*/  BRA `(.L_x_26) ;  /* 0xffffff8c00a87947 */ /* 0x000fea000383ffff */
.L_x_34:
[----:B-1----:R-:W-:-:S07]  /*8ce0*/  MOV R0, UR17 ;  /* 0x0000001100007c02 */ /* 0x002fce0008000f00 */
.L_x_116:
[----:B-1----:R1:W2:Y:S02]  /*8cf0*/  SYNCS.PHASECHK.TRANS64.TRYWAIT P0, [R0+URZ+0x30], R3 ;  /* 0x00003003000075a7 */ /* 0x0022a400080011ff */
[----:B--2---:R-:W-:Y:S05]  /*8d00*/  @!P0 NANOSLEEP.SYNCS 0x989680 ;  /* 0x009896800000895d */ /* 0x004fea0003900000 */
[----:B------:R-:W2:Y:S02]  /*8d10*/  @!P0 SYNCS.PHASECHK.TRANS64 P0, [R0+URZ+0x30], R3 ;  /* 0x00003003000085a7 */ /* 0x000ea400080010ff */
[----:B--2---:R-:W-:Y:S05]  /*8d20*/  @!P0 BRA `(.L_x_116) ;  /* 0xfffffffc00f08947 */ /* 0x004fea000383ffff */
[----:B------:R-:W-:Y:S05]  /*8d30*/  BRA `(.L_x_33) ;  /* 0xffffff9000647947 */ /* 0x000fea000383ffff */
.L_x_39:
[----:B-1----:R1:W2:Y:S02]  /*8d40*/  SYNCS.PHASECHK.TRANS64.TRYWAIT P0, [R3+URZ+0x90], R0 ;  /* 0x00009000030075a7 */ /* 0x0022a400080011ff */
[----:B--2---:R-:W-:Y:S05]  /*8d50*/  @!P0 NANOSLEEP.SYNCS 0x989680 ;  /* 0x009896800000895d */ /* 0x004fea0003900000 */
[----:B------:R-:W2:Y:S02]  /*8d60*/  @!P0 SYNCS.PHASECHK.TRANS64 P0, [R3+URZ+0x90], R0 ;  /* 0x00009000030085a7 */ /* 0x000ea400080010ff */
[----:B--2---:R-:W-:Y:S05]  /*8d70*/  @!P0 BRA `(.L_x_39) ;  /* 0xfffffffc00f08947 */ /* 0x004fea000383ffff */
[----:B------:R-:W-:Y:S05]  /*8d80*/  BRA `(.L_x_117) ;  /* 0xffffff9400087947 */ /* 0x000fea000383ffff */
.L_x_43:
[----:B-1----:R-:W-:-:S07]  /*8d90*/  MOV R0, UR4 ;  /* 0x0000000400007c02 */ /* 0x002fce0008000f00 */
.L_x_118:
[----:B-1----:R1:W2:Y:S02]  /*8da0*/  SYNCS.PHASECHK.TRANS64.TRYWAIT P0, [R0+URZ], R3 ;  /* 0x00000003000075a7 */ /* 0x0022a400080011ff */
[----:B--2---:R-:W-:Y:S05]  /*8db0*/  @!P0 NANOSLEEP.SYNCS 0x989680 ;  /* 0x009896800000895d */ /* 0x004fea0003900000 */
[----:B------:R-:W2:Y:S02]  /*8dc0*/  @!P0 SYNCS.PHASECHK.TRANS64 P0, [R0+URZ], R3 ;  /* 0x00000003000085a7 */ /* 0x000ea400080010ff */
[----:B--2---:R-:W-:Y:S05]  /*8dd0*/  @!P0 BRA `(.L_x_118) ;  /* 0xfffffffc00f08947 */ /* 0x004fea000383ffff */
[----:B------:R-:W-:Y:S05]  /*8de0*/  BRA `(.L_x_119) ;  /* 0xffffff9800b07947 */ /* 0x000fea000383ffff */
.L_x_44:
[----:B------:R-:W-:-:S07]  /*8df0*/  MOV R0, UR5 ;  /* 0x0000000500007c02 */ /* 0x000fce0008000f00 */
.L_x_120:
[----:B-1----:R1:W2:Y:S02]  /*8e00*/  SYNCS.PHASECHK.TRANS64.TRYWAIT P0, [R0+URZ], R3 ;  /* 0x00000003000075a7 */ /* 0x0022a400080011ff */
[----:B--2---:R-:W-:Y:S05]  /*8e10*/  @!P0 NANOSLEEP.SYNCS 0x989680 ;  /* 0x009896800000895d */ /* 0x004fea0003900000 */
[----:B------:R-:W2:Y:S02]  /*8e20*/  @!P0 SYNCS.PHASECHK.TRANS64 P0, [R0+URZ], R3 ;  /* 0x00000003000085a7 */ /* 0x000ea400080010ff */
[----:B--2---:R-:W-:Y:S05]  /*8e30*/  @!P0 BRA `(.L_x_120) ;  /* 0xfffffffc00f08947 */ /* 0x004fea000383ffff */
[----:B------:R-:W-:Y:S05]  /*8e40*/  BRA `(.L_x_121) ;  /* 0xffffff9800bc7947 */ /* 0x000fea000383ffff */
.L_x_45:
[----:B------:R-:W-:-:S07]  /*8e50*/  MOV R0, UR5 ;  /* 0x0000000500007c02 */ /* 0x000fce0008000f00 */
.L_x_122:
[----:B-1----:R1:W2:Y:S02]  /*8e60*/  SYNCS.PHASECHK.TRANS64.TRYWAIT P0, [R0+URZ], R3 ;  /* 0x00000003000075a7 */ /* 0x0022a400080011ff */
[----:B--2---:R-:W-:Y:S05]  /*8e70*/  @!P0 NANOSLEEP.SYNCS 0x989680 ;  /* 0x009896800000895d */ /* 0x004fea0003900000 */
[----:B------:R-:W2:Y:S02]  /*8e80*/  @!P0 SYNCS.PHASECHK.TRANS64 P0, [R0+URZ], R3 ;  /* 0x00000003000085a7 */ /* 0x000ea400080010ff */
[----:B--2---:R-:W-:Y:S05]  /*8e90*/  @!P0 BRA `(.L_x_122) ;  /* 0xfffffffc00f08947 */ /* 0x004fea000383ffff */
[----:B------:R-:W-:Y:S05]  /*8ea0*/  BRA `(.L_x_123) ;  /* 0xffffff9800c87947 */ /* 0x000fea000383ffff */
.L_x_46:
[----:B------:R-:W-:-:S07]  /*8eb0*/  MOV R0, UR5 ;  /* 0x0000000500007c02 */ /* 0x000fce0008000f00 */
.L_x_124:
[----:B-1----:R1:W2:Y:S02]  /*8ec0*/  SYNCS.PHASECHK.TRANS64.TRYWAIT P0, [R0+URZ], R3 ;  /* 0x00000003000075a7 */ /* 0x0022a400080011ff */
[----:B--2---:R-:W-:Y:S05]  /*8ed0*/  @!P0 NANOSLEEP.SYNCS 0x989680 ;  /* 0x009896800000895d */ /* 0x004fea0003900000 */
[----:B------:R-:W2:Y:S02]  /*8ee0*/  @!P0 SYNCS.PHASECHK.TRANS64 P0, [R0+URZ], R3 ;  /* 0x00000003000085a7 */ /* 0x000ea400080010ff */
[----:B--2---:R-:W-:Y:S05]  /*8ef0*/  @!P0 BRA `(.L_x_124) ;  /* 0xfffffffc00f08947 */ /* 0x004fea000383ffff */
[----:B------:R-:W-:Y:S05]  /*8f00*/  BRA `(.L_x_125) ;  /* 0xffffff9800d47947 */ /* 0x000fea000383ffff */
.L_x_47:
[----:B------:R-:W-:-:S07]  /*8f10*/  MOV R0, UR5 ;  /* 0x0000000500007c02 */ /* 0x000fce0008000f00 */
.L_x_126:
[----:B-1----:R1:W2:Y:S02]  /*8f20*/  SYNCS.PHASECHK.TRANS64.TRYWAIT P0, [R0+URZ], R3 ;  /* 0x00000003000075a7 */ /* 0x0022a400080011ff */
[----:B--2---:R-:W-:Y:S05]  /*8f30*/  @!P0 NANOSLEEP.SYNCS 0x989680 ;  /* 0x009896800000895d */ /* 0x004fea0003900000 */
[----:B------:R-:W2:Y:S02]  /*8f40*/  @!P0 SYNCS.PHASECHK.TRANS64 P0, [R0+URZ], R3 ;  /* 0x00000003000085a7 */ /* 0x000ea400080010ff */
[----:B--2---:R-:W-:Y:S05]  /*8f50*/  @!P0 BRA `(.L_x_126) ;  /* 0xfffffffc00f08947 */ /* 0x004fea000383ffff */
[----:B------:R-:W-:Y:S05]  /*8f60*/  BRA `(.L_x_127) ;  /* 0xffffff9800e07947 */ /* 0x000fea000383ffff */
.L_x_50:
[----:B-1----:R1:W2:Y:S02]  /*8f70*/  SYNCS.PHASECHK.TRANS64.TRYWAIT P0, [R2+URZ+0xf0], R5 ;  /* 0x0000f005020075a7 */ /* 0x0022a400080011ff */
[----:B--2---:R-:W-:Y:S05]  /*8f80*/  @!P0 NANOSLEEP.SYNCS 0x989680 ;  /* 0x009896800000895d */ /* 0x004fea0003900000 */
[----:B------:R-:W2:Y:S02]  /*8f90*/  @!P0 SYNCS.PHASECHK.TRANS64 P0, [R2+URZ+0xf0], R5 ;  /* 0x0000f005020085a7 */ /* 0x000ea400080010ff */
[----:B--2---:R-:W-:Y:S05]  /*8fa0*/  @!P0 BRA `(.L_x_50) ;  /* 0xfffffffc00f08947 */ /* 0x004fea000383ffff */
[----:B------:R-:W-:Y:S05]  /*8fb0*/  BRA `(.L_x_128) ;  /* 0xffffff9c003c7947 */ /* 0x000fea000383ffff */
.L_x_51:
[----:B------:R-:W-:-:S07]  /*8fc0*/  MOV R2, UR4 ;  /* 0x0000000400027c02 */ /* 0x000fce0008000f00 */
.L_x_129:
[----:B-1----:R1:W2:Y:S02]  /*8fd0*/  SYNCS.PHASECHK.TRANS64.TRYWAIT P0, [R2+URZ+0xa0], R5 ;  /* 0x0000a005020075a7 */ /* 0x0022a400080011ff */
[----:B--2---:R-:W-:Y:S05]  /*8fe0*/  @!P0 NANOSLEEP.SYNCS 0x989680 ;  /* 0x009896800000895d */ /* 0x004fea0003900000 */
[----:B------:R-:W2:Y:S02]  /*8ff0*/  @!P0 SYNCS.PHASECHK.TRANS64 P0, [R2+URZ+0xa0], R5 ;  /* 0x0000a005020085a7 */ /* 0x000ea400080010ff */
[----:B--2---:R-:W-:Y:S05]  /*9000*/  @!P0 BRA `(.L_x_129) ;  /* 0xfffffffc00f08947 */ /* 0x004fea000383ffff */
[----:B------:R-:W-:Y:S05]  /*9010*/  BRA `(.L_x_130) ;  /* 0xffffff9c004c7947 */ /* 0x000fea000383ffff */
.L_x_52:
[----:B-1----:R1:W2:Y:S02]  /*9020*/  SYNCS.PHASECHK.TRANS64.TRYWAIT P1, [R2+URZ+0x90], R5 ;  /* 0x00009005020075a7 */ /* 0x0022a400080211ff */
[----:B--2---:R-:W-:Y:S05]  /*9030*/  @!P1 NANOSLEEP.SYNCS 0x989680 ;  /* 0x009896800000995d */ /* 0x004fea0003900000 */
[----:B------:R-:W2:Y:S02]  /*9040*/  @!P1 SYNCS.PHASECHK.TRANS64 P1, [R2+URZ+0x90], R5 ;  /* 0x00009005020095a7 */ /* 0x000ea400080210ff */
[----:B--2---:R-:W-:Y:S05]  /*9050*/  @!P1 BRA `(.L_x_52) ;  /* 0xfffffffc00f09947 */ /* 0x004fea000383ffff */
[----:B------:R-:W-:Y:S05]  /*9060*/  BRA `(.L_x_131) ;  /* 0xffffff9c007c7947 */ /* 0x000fea000383ffff */
.L_x_55:
[----:B------:R-:W-:-:S07]  /*9070*/  MOV R0, UR4 ;  /* 0x0000000400007c02 */ /* 0x000fce0008000f00 */
.L_x_132:
[----:B-1----:R1:W2:Y:S02]  /*9080*/  SYNCS.PHASECHK.TRANS64.TRYWAIT P0, [R0+URZ+0xa0], R3 ;  /* 0x0000a003000075a7 */ /* 0x0022a400080011ff */
[----:B--2---:R-:W-:Y:S05]  /*9090*/  @!P0 NANOSLEEP.SYNCS 0x989680 ;  /* 0x009896800000895d */ /* 0x004fea0003900000 */
[----:B------:R-:W2:Y:S02]  /*90a0*/  @!P0 SYNCS.PHASECHK.TRANS64 P0, [R0+URZ+0xa0], R3 ;  /* 0x0000a003000085a7 */ /* 0x000ea400080010ff */
[----:B--2---:R-:W-:Y:S05]  /*90b0*/  @!P0 BRA `(.L_x_132) ;  /* 0xfffffffc00f08947 */ /* 0x004fea000383ffff */
[----:B------:R-:W-:Y:S05]  /*90c0*/  BRA `(.L_x_54) ;  /* 0xffffff9c00d07947 */ /* 0x000fea000383ffff */
.L_x_62:
[----:B-1----:R1:W2:Y:S02]  /*90d0*/  SYNCS.PHASECHK.TRANS64.TRYWAIT P1, [R0+URZ+0x90], R5 ;  /* 0x00009005000075a7 */ /* 0x0022a400080211ff */
[----:B--2---:R-:W-:Y:S05]  /*90e0*/  @!P1 NANOSLEEP.SYNCS 0x989680 ;  /* 0x009896800000995d */ /* 0x004fea0003900000 */
[----:B------:R-:W2:Y:S02]  /*90f0*/  @!P1 SYNCS.PHASECHK.TRANS64 P1, [R0+URZ+0x90], R5 ;  /* 0x00009005000095a7 */ /* 0x000ea400080210ff */
[----:B--2---:R-:W-:Y:S05]  /*9100*/  @!P1 BRA `(.L_x_62) ;  /* 0xfffffffc00f09947 */ /* 0x004fea000383ffff */
[----:B------:R-:W-:Y:S05]  /*9110*/  BRA `(.L_x_133) ;  /* 0xffffffa400447947 */ /* 0x000fea000383ffff */
.L_x_63:
[----:B------:R-:W-:-:S07]  /*9120*/  MOV R3, UR30 ;  /* 0x0000001e00037c02 */ /* 0x000fce0008000f00 */
.L_x_134:
[----:B-1----:R1:W2:Y:S02]  /*9130*/  SYNCS.PHASECHK.TRANS64.TRYWAIT P0, [R3+URZ+0xd0], R0 ;  /* 0x0000d000030075a7 */ /* 0x0022a400080011ff */
[----:B--2---:R-:W-:Y:S05]  /*9140*/  @!P0 NANOSLEEP.SYNCS 0x989680 ;  /* 0x009896800000895d */ /* 0x004fea0003900000 */
[----:B------:R-:W2:Y:S02]  /*9150*/  @!P0 SYNCS.PHASECHK.TRANS64 P0, [R3+URZ+0xd0], R0 ;  /* 0x0000d000030085a7 */ /* 0x000ea400080010ff */
[----:B--2---:R-:W-:Y:S05]  /*9160*/  @!P0 BRA `(.L_x_134) ;  /* 0xfffffffc00f08947 */ /* 0x004fea000383ffff */
[----:B------:R-:W-:Y:S05]  /*9170*/  BRA `(.L_x_135) ;  /* 0xffffffa4007c7947 */ /* 0x000fea000383ffff */
.L_x_66:
[----:B------:R-:W-:Y:S07]  /*9180*/  MOV R0, UR5 ;  /* 0x0000000500007c02 */ /* 0x000fee0008000f00 */
.L_x_136:
[----:B-1----:R1:W2:Y:S02]  /*9190*/  SYNCS.PHASECHK.TRANS64.TRYWAIT P0, [R0+URZ], R3 ;  /* 0x00000003000075a7 */ /* 0x0022a400080011ff */
[----:B--2---:R-:W-:Y:S05]  /*91a0*/  @!P0 NANOSLEEP.SYNCS 0x989680 ;  /* 0x009896800000895d */ /* 0x004fea0003900000 */
[----:B------:R-:W2:Y:S02]  /*91b0*/  @!P0 SYNCS.PHASECHK.TRANS64 P0, [R0+URZ], R3 ;  /* 0x00000003000085a7 */ /* 0x000ea400080010ff */
[----:B--2---:R-:W-:Y:S05]  /*91c0*/  @!P0 BRA `(.L_x_136) ;  /* 0xfffffffc00f08947 */ /* 0x004fea000383ffff */
[----:B------:R-:W-:Y:S05]  /*91d0*/  BRA `(.L_x_65) ;  /* 0xffffffa400987947 */ /* 0x000fea000383ffff */
.L_x_69:
[----:B------:R-:W-:-:S07]  /*91e0*/  MOV R0, UR4 ;  /* 0x0000000400007c02 */ /* 0x000fce0008000f00 */
.L_x_137:
[----:B--2---:R2:W4:Y:S02]  /*91f0*/  SYNCS.PHASECHK.TRANS64.TRYWAIT P0, [R0+URZ], R3 ;  /* 0x00000003000075a7 */ /* 0x00452400080011ff */
[----:B----4-:R-:W-:Y:S05]  /*9200*/  @!P0 NANOSLEEP.SYNCS 0x989680 ;  /* 0x009896800000895d */ /* 0x010fea0003900000 */
[----:B------:R-:W4:Y:S02]  /*9210*/  @!P0 SYNCS.PHASECHK.TRANS64 P0, [R0+URZ], R3 ;  /* 0x00000003000085a7 */ /* 0x000f2400080010ff */
[----:B----4-:R-:W-:Y:S05]  /*9220*/  @!P0 BRA `(.L_x_137) ;  /* 0xfffffffc00f08947 */ /* 0x010fea000383ffff */
[----:B------:R-:W-:Y:S05]  /*9230*/  BRA `(.L_x_138) ;  /* 0xffffffa800747947 */ /* 0x000fea000383ffff */
.L_x_70:
[----:B------:R-:W-:-:S07]  /*9240*/  MOV R0, UR5 ;  /* 0x0000000500007c02 */ /* 0x000fce0008000f00 */
.L_x_139:
[----:B-1----:R1:W2:Y:S02]  /*9250*/  SYNCS.PHASECHK.TRANS64.TRYWAIT P0, [R0+URZ], R3 ;  /* 0x00000003000075a7 */ /* 0x0022a400080011ff */
[----:B--2---:R-:W-:Y:S05]  /*9260*/  @!P0 NANOSLEEP.SYNCS 0x989680 ;  /* 0x009896800000895d */ /* 0x004fea0003900000 */
[----:B------:R-:W2:Y:S02]  /*9270*/  @!P0 SYNCS.PHASECHK.TRANS64 P0, [R0+URZ], R3 ;  /* 0x00000003000085a7 */ /* 0x000ea400080010ff */
[----:B--2---:R-:W-:Y:S05]  /*9280*/  @!P0 BRA `(.L_x_139) ;  /* 0xfffffffc00f08947 */ /* 0x004fea000383ffff */
[----:B------:R-:W-:Y:S05]  /*9290*/  BRA `(.L_x_140) ;  /* 0xffffffa800807947 */ /* 0x000fea000383ffff */
.L_x_71:
[----:B------:R-:W-:-:S07]  /*92a0*/  MOV R0, UR5 ;  /* 0x0000000500007c02 */ /* 0x000fce0008000f00 */
.L_x_141:
[----:B-1----:R1:W2:Y:S02]  /*92b0*/  SYNCS.PHASECHK.TRANS64.TRYWAIT P0, [R0+URZ], R3 ;  /* 0x00000003000075a7 */ /* 0x0022a400080011ff */
[----:B--2---:R-:W-:Y:S05]  /*92c0*/  @!P0 NANOSLEEP.SYNCS 0x989680 ;  /* 0x009896800000895d */ /* 0x004fea0003900000 */
[----:B------:R-:W2:Y:S02]  /*92d0*/  @!P0 SYNCS.PHASECHK.TRANS64 P0, [R0+URZ], R3 ;  /* 0x00000003000085a7 */ /* 0x000ea400080010ff */
[----:B--2---:R-:W-:Y:S05]  /*92e0*/  @!P0 BRA `(.L_x_141) ;  /* 0xfffffffc00f08947 */ /* 0x004fea000383ffff */
[----:B------:R-:W-:Y:S05]  /*92f0*/  BRA `(.L_x_142) ;  /* 0xffffffa8008c7947 */ /* 0x000fea000383ffff */
.L_x_72:
[----:B------:R-:W-:-:S07]  /*9300*/  MOV R0, UR4 ;  /* 0x0000000400007c02 */ /* 0x000fce0008000f00 */
.L_x_143:
[----:B-1----:R1:W2:Y:S02]  /*9310*/  SYNCS.PHASECHK.TRANS64.TRYWAIT P0, [R0+URZ], R3 ;  /* 0x00000003000075a7 */ /* 0x0022a400080011ff */
[----:B--2---:R-:W-:Y:S05]  /*9320*/  @!P0 NANOSLEEP.SYNCS 0x989680 ;  /* 0x009896800000895d */ /* 0x004fea0003900000 */
[----:B------:R-:W2:Y:S02]  /*9330*/  @!P0 SYNCS.PHASECHK.TRANS64 P0, [R0+URZ], R3 ;  /* 0x00000003000085a7 */ /* 0x000ea400080010ff */
[----:B--2---:R-:W-:Y:S05]  /*9340*/  @!P0 BRA `(.L_x_143) ;  /* 0xfffffffc00f08947 */ /* 0x004fea000383ffff */
[----:B------:R-:W-:Y:S05]  /*9350*/  BRA `(.L_x_144) ;  /* 0xffffffa800987947 */ /* 0x000fea000383ffff */
.L_x_77:
[----:B--2---:R2:W3:Y:S02]  /*9360*/  SYNCS.PHASECHK.TRANS64.TRYWAIT P0, [R12+URZ+0x90], R9 ;  /* 0x000090090c0075a7 */ /* 0x0044e400080011ff */
[----:B---3--:R-:W-:Y:S05]  /*9370*/  @!P0 NANOSLEEP.SYNCS 0x989680 ;  /* 0x009896800000895d */ /* 0x008fea0003900000 */
[----:B------:R-:W3:Y:S02]  /*9380*/  @!P0 SYNCS.PHASECHK.TRANS64 P0, [R12+URZ+0x90], R9 ;  /* 0x000090090c0085a7 */ /* 0x000ee400080010ff */
[----:B---3--:R-:W-:Y:S05]  /*9390*/  @!P0 BRA `(.L_x_77) ;  /* 0xfffffffc00f08947 */ /* 0x008fea000383ffff */
[----:B------:R-:W-:Y:S05]  /*93a0*/  BRA `(.L_x_145) ;  /* 0xffffffac00b07947 */ /* 0x000fea000383ffff */
.L_x_80:
[----:B------:R-:W-:Y:S07]  /*93b0*/  MOV R0, UR21 ;  /* 0x0000001500007c02 */ /* 0x000fee0008000f00 */
.L_x_146:
[----:B--2---:R2:W3:Y:S02]  /*93c0*/  SYNCS.PHASECHK.TRANS64.TRYWAIT P2, [R0+URZ+0x88], R11 ;  /* 0x0000880b000075a7 */ /* 0x0044e400080411ff */
[----:B---3--:R-:W-:Y:S05]  /*93d0*/  @!P2 NANOSLEEP.SYNCS 0x989680 ;  /* 0x009896800000a95d */ /* 0x008fea0003900000 */
[----:B------:R-:W3:Y:S02]  /*93e0*/  @!P2 SYNCS.PHASECHK.TRANS64 P2, [R0+URZ+0x88], R11 ;  /* 0x0000880b0000a5a7 */ /* 0x000ee400080410ff */
[----:B---3--:R-:W-:Y:S05]  /*93f0*/  @!P2 BRA `(.L_x_146) ;  /* 0xfffffffc00f0a947 */ /* 0x008fea000383ffff */
[----:B------:R-:W-:Y:S05]  /*9400*/  BRA `(.L_x_79) ;  /* 0xffffffb400187947 */ /* 0x000fea000383ffff */
.L_x_83:
[----:B--2---:R-:W-:Y:S07]  /*9410*/  MOV R0, UR21 ;  /* 0x0000001500007c02 */ /* 0x004fee0008000f00 */
.L_x_147:
[----:B--2---:R2:W3:Y:S02]  /*9420*/  SYNCS.PHASECHK.TRANS64.TRYWAIT P0, [R0+URZ+0x70], R9 ;  /* 0x00007009000075a7 */ /* 0x0044e400080011ff */
[----:B---3--:R-:W-:Y:S05]  /*9430*/  @!P0 NANOSLEEP.SYNCS 0x989680 ;  /* 0x009896800000895d */ /* 0x008fea0003900000 */
[----:B------:R-:W3:Y:S02]  /*9440*/  @!P0 SYNCS.PHASECHK.TRANS64 P0, [R0+URZ+0x70], R9 ;  /* 0x00007009000085a7 */ /* 0x000ee400080010ff */
[----:B---3--:R-:W-:Y:S05]  /*9450*/  @!P0 BRA `(.L_x_147) ;  /* 0xfffffffc00f08947 */ /* 0x008fea000383ffff */
[----:B------:R-:W-:Y:S05]  /*9460*/  BRA `(.L_x_148) ;  /* 0xffffffb400747947 */ /* 0x000fea000383ffff */
.L_x_84:
[----:B------:R-:W-:Y:S07]  /*9470*/  MOV R0, UR21 ;  /* 0x0000001500007c02 */ /* 0x000fee0008000f00 */
.L_x_149:
[----:B--2---:R2:W3:Y:S02]  /*9480*/  SYNCS.PHASECHK.TRANS64.TRYWAIT P0, [R0+URZ+0x78], R9 ;  /* 0x00007809000075a7 */ /* 0x0044e400080011ff */
[----:B---3--:R-:W-:Y:S05]  /*9490*/  @!P0 NANOSLEEP.SYNCS 0x989680 ;  /* 0x009896800000895d */ /* 0x008fea0003900000 */
[----:B------:R-:W3:Y:S02]  /*94a0*/  @!P0 SYNCS.PHASECHK.TRANS64 P0, [R0+URZ+0x78], R9 ;  /* 0x00007809000085a7 */ /* 0x000ee400080010ff */
[----:B---3--:R-:W-:Y:S05]  /*94b0*/  @!P0 BRA `(.L_x_149) ;  /* 0xfffffffc00f08947 */ /* 0x008fea000383ffff */
[----:B------:R-:W-:Y:S05]  /*94c0*/  BRA `(.L_x_150) ;  /* 0xffffffb400b07947 */ /* 0x000fea000383ffff */
.L_x_86:
[----:B------:R-:W-:-:S07]  /*94d0*/  MOV R0, UR21 ;  /* 0x0000001500007c02 */ /* 0x000fce0008000f00 */
.L_x_151:
[----:B---3--:R3:W4:Y:S02]  /*94e0*/  SYNCS.PHASECHK.TRANS64.TRYWAIT P0, [R0+URZ+0x70], R3 ;  /* 0x00007003000075a7 */ /* 0x00872400080011ff */
[----:B----4-:R-:W-:Y:S05]  /*94f0*/  @!P0 NANOSLEEP.SYNCS 0x989680 ;  /* 0x009896800000895d */ /* 0x010fea0003900000 */
[----:B------:R-:W4:Y:S02]  /*9500*/  @!P0 SYNCS.PHASECHK.TRANS64 P0, [R0+URZ+0x70], R3 ;  /* 0x00007003000085a7 */ /* 0x000f2400080010ff */
[----:B----4-:R-:W-:Y:S05]  /*9510*/  @!P0 BRA `(.L_x_151) ;  /* 0xfffffffc00f08947 */ /* 0x010fea000383ffff */
[----:B------:R-:W-:Y:S05]  /*9520*/  BRA `(.L_x_152) ;  /* 0xffffffb800247947 */ /* 0x000fea000383ffff */
.L_x_88:
[----:B-1----:R1:W2:Y:S02]  /*9530*/  SYNCS.PHASECHK.TRANS64.TRYWAIT P0, [R3+URZ+0x90], R0 ;  /* 0x00009000030075a7 */ /* 0x0022a400080011ff */
[----:B--2---:R-:W-:Y:S05]  /*9540*/  @!P0 NANOSLEEP.SYNCS 0x989680 ;  /* 0x009896800000895d */ /* 0x004fea0003900000 */
[----:B------:R-:W2:Y:S02]  /*9550*/  @!P0 SYNCS.PHASECHK.TRANS64 P0, [R3+URZ+0x90], R0 ;  /* 0x00009000030085a7 */ /* 0x000ea400080010ff */
[----:B--2---:R-:W-:Y:S05]  /*9560*/  @!P0 BRA `(.L_x_88) ;  /* 0xfffffffc00f08947 */ /* 0x004fea000383ffff */
[----:B------:R-:W-:Y:S05]  /*9570*/  BRA `(.L_x_153) ;  /* 0xffffffb800e07947 */ /* 0x000fea000383ffff */
.L_x_99:
[----:B-1----:R1:W2:Y:S02]  /*9580*/  SYNCS.PHASECHK.TRANS64.TRYWAIT P1, [R3+URZ+0x60], R0 ;  /* 0x00006000030075a7 */ /* 0x0022a400080211ff */
[----:B--2---:R-:W-:Y:S05]  /*9590*/  @!P1 NANOSLEEP.SYNCS 0x989680 ;  /* 0x009896800000995d */ /* 0x004fea0003900000 */
[----:B------:R-:W2:Y:S02]  /*95a0*/  @!P1 SYNCS.PHASECHK.TRANS64 P1, [R3+URZ+0x60], R0 ;  /* 0x00006000030095a7 */ /* 0x000ea400080210ff */
[----:B--2---:R-:W-:Y:S05]  /*95b0*/  @!P1 BRA `(.L_x_99) ;  /* 0xfffffffc00f09947 */ /* 0x004fea000383ffff */
[----:B------:R-:W-:Y:S05]  /*95c0*/  BRA `(.L_x_98) ;  /* 0xffffffc800607947 */ /* 0x000fea000383ffff */
.L_x_101:
[----:B----4-:R4:W1:Y:S02]  /*95d0*/  SYNCS.PHASECHK.TRANS64.TRYWAIT P0, [R78+URZ+0xb0], R5 ;  /* 0x0000b0054e0075a7 */ /* 0x01086400080011ff */
[----:B-1----:R-:W-:Y:S05]  /*95e0*/  @!P0 NANOSLEEP.SYNCS 0x989680 ;  /* 0x009896800000895d */ /* 0x002fea0003900000 */
[----:B------:R-:W1:Y:S02]  /*95f0*/  @!P0 SYNCS.PHASECHK.TRANS64 P0, [R78+URZ+0xb0], R5 ;  /* 0x0000b0054e0085a7 */ /* 0x000e6400080010ff */
[----:B-1----:R-:W-:Y:S05]  /*9600*/  @!P0 BRA `(.L_x_101) ;  /* 0xfffffffc00f08947 */ /* 0x002fea000383ffff */
[----:B------:R-:W-:Y:S05]  /*9610*/  BRA `(.L_x_100) ;  /* 0xffffffc800bc7947 */ /* 0x000fea000383ffff */
.L_x_109:
[----:B--2---:R2:W3:Y:S02]  /*9620*/  SYNCS.PHASECHK.TRANS64.TRYWAIT P0, [R111+URZ+0x60], R0 ;  /* 0x000060006f0075a7 */ /* 0x0044e400080011ff */
[----:B---3--:R-:W-:Y:S05]  /*9630*/  @!P0 NANOSLEEP.SYNCS 0x989680 ;  /* 0x009896800000895d */ /* 0x008fea0003900000 */
[----:B------:R-:W3:Y:S02]  /*9640*/  @!P0 SYNCS.PHASECHK.TRANS64 P0, [R111+URZ+0x60], R0 ;  /* 0x000060006f0085a7 */ /* 0x000ee400080010ff */
[----:B---3--:R-:W-:Y:S05]  /*9650*/  @!P0 BRA `(.L_x_109) ;  /* 0xfffffffc00f08947 */ /* 0x008fea000383ffff */
[----:B------:R-:W-:Y:S05]  /*9660*/  BRA `(.L_x_108) ;  /* 0xffffffdc00c07947 */ /* 0x000fea000383ffff */
        .weak           $__internal_0_$__cuda_sm10x_tcgen05_guardrail_trap_col_being_dealloced_not_returned_by_alloc
        .type           $__internal_0_$__cuda_sm10x_tcgen05_guardrail_trap_col_being_dealloced_not_returned_by_alloc,@function
        .size           $__internal_0_$__cuda_sm10x_tcgen05_guardrail_trap_col_being_dealloced_not_returned_by_alloc,($__internal_1_$__cuda_sm10x_tcgen05_guardrail_trap_phase_invalid_during_alloc - $__internal_0_$__cuda_sm10x_tcgen05_guardrail_trap_col_being_dealloced_not_returned_by_alloc)
$__internal_0_$__cuda_sm10x_tcgen05_guardrail_trap_col_being_dealloced_not_returned_by_alloc:
[----:B------:R-:W-:Y:S05]  /*9670*/  BPT.TRAP 0x1 ;  /* 0x000000040000795c */ /* 0x000fea0000300000 */
[----:B------:R-:W-:-:S04]  /*9680*/  HFMA2 R3, -RZ, RZ, 0, 0 ;  /* 0x00000000ff037431 */ /* 0x000fc800000001ff */
[----:B------:R-:W-:Y:S05]  /*9690*/  RET.REL.NODEC R2 `(_ZN7cutlass13device_kernelINS_4gemm6kernel13GemmUniversalIN4cute5tupleIJiiiiEEENS1_10collective13CollectiveMmaINS1_35MainloopSm100TmaUmmaWarpSpecializedILi6ELi2ELi4ENS5_IJNS4_1CILi1EEENSA_ILi8EEESB_EEEEENS5_IJNSA_ILi128EEESF_SF_EEEaNS5_IJlSB_lEEEaSH_NS4_8TiledMMAINS4_8MMA_AtomIJNS4_15SM100_MMA_S8_SSIaaiLi128ELi128ELNS4_4UMMA5MajorE0ELSM_0ELNSL_8SaturateE0EEEEEENS4_6LayoutINS5_IJSB_SB_SB_EEENS5_IJNSA_ILi0EEESS_SS_EEEEENS5_IJNS4_10UnderscoreESV_SV_EEEEENS4_23SM90_TMA_LOAD_MULTICASTENS4_14ComposedLayoutINS4_7SwizzleILi3ELi4ELi3EEENS4_18smem_ptr_flag_bitsILi8EEENSQ_INS5_IJSC_SF_EEENS5_IJSF_SB_EEEEEEEvNS4_8identityENS4_13SM90_TMA_LOADES17_vS18_EENS_8epilogue10collective18CollectiveEpilogueINS1B_23Sm100TmaWarpSpecializedILi2ELi2ELi64ELb0ELb0EEEJSG_NS5_IJNSQ_ISF_SB_EENSQ_INSA_ILi64EEESB_EEEEEaSH_aSH_NS1B_6fusion15FusionCallbacksIS1F_NS1K_17LinearCombinationIaiaiLNS_15FloatRoundStyleE2EEESG_S1J_JEEENS4_5SM1004TMEM4LOAD26SM100_TMEM_LOAD_32dp32b64xES19_NSZ_INS10_ILi2ELi4ELi3EEES13_NSQ_INS5_IJSC_S1H_EEENS5_IJS1H_SB_EEEEEEENS4_39AutoVectorizingCopyWithAssumedAlignmentILi128EEENS4_14SM90_TMA_STOREES1Y_S20_S20_EEEvvEEEEvNT_6ParamsE) ;  /* 0xffffff6802587950 */ /* 0x000fea0003c3ffff */
        .weak           $__internal_1_$__cuda_sm10x_tcgen05_guardrail_trap_phase_invalid_during_alloc
        .type           $__internal_1_$__cuda_sm10x_tcgen05_guardrail_trap_phase_invalid_during_alloc,@function
        .size           $__internal_1_$__cuda_sm10x_tcgen05_guardrail_trap_phase_invalid_during_alloc,($__internal_2_$__cuda_sm10x_tcgen05_guardrail_trap_unallocated_columns_being_dealloced - $__internal_1_$__cuda_sm10x_tcgen05_guardrail_trap_phase_invalid_during_alloc)
$__internal_1_$__cuda_sm10x_tcgen05_guardrail_trap_phase_invalid_during_alloc:
[----:B------:R-:W-:Y:S05]  /*96a0*/  BPT.TRAP 0x1 ;  /* 0x000000040000795c */ /* 0x000fea0000300000 */
[----:B------:R-:W-:-:S04]  /*96b0*/  MOV R5, 0x0 ;  /* 0x0000000000057802 */ /* 0x000fc80000000f00 */
[----:B------:R-:W-:Y:S05]  /*96c0*/  RET.REL.NODEC R4 `(_ZN7cutlass13device_kernelINS_4gemm6kernel13GemmUniversalIN4cute5tupleIJiiiiEEENS1_10collective13CollectiveMmaINS1_35MainloopSm100TmaUmmaWarpSpecializedILi6ELi2ELi4ENS5_IJNS4_1CILi1EEENSA_ILi8EEESB_EEEEENS5_IJNSA_ILi128EEESF_SF_EEEaNS5_IJlSB_lEEEaSH_NS4_8TiledMMAINS4_8MMA_AtomIJNS4_15SM100_MMA_S8_SSIaaiLi128ELi128ELNS4_4UMMA5MajorE0ELSM_0ELNSL_8SaturateE0EEEEEENS4_6LayoutINS5_IJSB_SB_SB_EEENS5_IJNSA_ILi0EEESS_SS_EEEEENS5_IJNS4_10UnderscoreESV_SV_EEEEENS4_23SM90_TMA_LOAD_MULTICASTENS4_14ComposedLayoutINS4_7SwizzleILi3ELi4ELi3EEENS4_18smem_ptr_flag_bitsILi8EEENSQ_INS5_IJSC_SF_EEENS5_IJSF_SB_EEEEEEEvNS4_8identityENS4_13SM90_TMA_LOADES17_vS18_EENS_8epilogue10collective18CollectiveEpilogueINS1B_23Sm100TmaWarpSpecializedILi2ELi2ELi64ELb0ELb0EEEJSG_NS5_IJNSQ_ISF_SB_EENSQ_INSA_ILi64EEESB_EEEEEaSH_aSH_NS1B_6fusion15FusionCallbacksIS1F_NS1K_17LinearCombinationIaiaiLNS_15FloatRoundStyleE2EEESG_S1J_JEEENS4_5SM1004TMEM4LOAD26SM100_TMEM_LOAD_32dp32b64xES19_NSZ_INS10_ILi2ELi4ELi3EEES13_NSQ_INS5_IJSC_S1H_EEENS5_IJS1H_SB_EEEEEEENS4_39AutoVectorizingCopyWithAssumedAlignmentILi128EEENS4_14SM90_TMA_STOREES1Y_S20_S20_EEEvvEEEEvNT_6ParamsE) ;  /* 0xffffff68044c7950 */ /* 0x000fea0003c3ffff */
        .weak           $__internal_2_$__cuda_sm10x_tcgen05_guardrail_trap_unallocated_columns_being_dealloced
        .type           $__internal_2_$__cuda_sm10x_tcgen05_guardrail_trap_unallocated_columns_being_dealloced,@function
        .size           $__internal_2_$__cuda_sm10x_tcgen05_guardrail_trap_unallocated_columns_being_dealloced,(.L_x_155 - $__internal_2_$__cuda_sm10x_tcgen05_guardrail_trap_unallocated_columns_being_dealloced)
$__internal_2_$__cuda_sm10x_tcgen05_guardrail_trap_unallocated_columns_being_dealloced:
[----:B------:R-:W-:Y:S05]  /*96d0*/  BPT.TRAP 0x1 ;  /* 0x000000040000795c */ /* 0x000fea0000300000 */
[----:B------:R-:W-:-:S04]  /*96e0*/  HFMA2 R3, -RZ, RZ, 0, 0 ;  /* 0x00000000ff037431 */ /* 0x000fc800000001ff */
[----:B------:R-:W-:Y:S05]  /*96f0*/  RET.REL.NODEC R2 `(_ZN7cutlass13device_kernelINS_4gemm6kernel13GemmUniversalIN4cute5tupleIJiiiiEEENS1_10collective13CollectiveMmaINS1_35MainloopSm100TmaUmmaWarpSpecializedILi6ELi2ELi4ENS5_IJNS4_1CILi1EEENSA_ILi8EEESB_EEEEENS5_IJNSA_ILi128EEESF_SF_EEEaNS5_IJlSB_lEEEaSH_NS4_8TiledMMAINS4_8MMA_AtomIJNS4_15SM100_MMA_S8_SSIaaiLi128ELi128ELNS4_4UMMA5MajorE0ELSM_0ELNSL_8SaturateE0EEEEEENS4_6LayoutINS5_IJSB_SB_SB_EEENS5_IJNSA_ILi0EEESS_SS_EEEEENS5_IJNS4_10UnderscoreESV_SV_EEEEENS4_23SM90_TMA_LOAD_MULTICASTENS4_14ComposedLayoutINS4_7SwizzleILi3ELi4ELi3EEENS4_18smem_ptr_flag_bitsILi8EEENSQ_INS5_IJSC_SF_EEENS5_IJSF_SB_EEEEEEEvNS4_8identityENS4_13SM90_TMA_LOADES17_vS18_EENS_8epilogue10collective18CollectiveEpilogueINS1B_23Sm100TmaWarpSpecializedILi2ELi2ELi64ELb0ELb0EEEJSG_NS5_IJNSQ_ISF_SB_EENSQ_INSA_ILi64EEESB_EEEEEaSH_aSH_NS1B_6fusion15FusionCallbacksIS1F_NS1K_17LinearCombinationIaiaiLNS_15FloatRoundStyleE2EEESG_S1J_JEEENS4_5SM1004TMEM4LOAD26SM100_TMEM_LOAD_32dp32b64xES19_NSZ_INS10_ILi2ELi4ELi3EEES13_NSQ_INS5_IJSC_S1H_EEENS5_IJS1H_SB_EEEEEEENS4_39AutoVectorizingCopyWithAssumedAlignmentILi128EEENS4_14SM90_TMA_STOREES1Y_S20_S20_EEEvvEEEEvNT_6ParamsE) ;  /* 0xffffff6802407950 */ /* 0x000fea0003c3ffff */
.L_x_154:
[----:B------:R-:W-:-:S00]  /*9700*/  BRA `(.L_x_154) ;  /* 0xfffffffc00fc7947 */ /* 0x000fc0000383ffff */
[----:B------:R-:W-:-:S00]  /*9710*/  NOP ;  /* 0x0000000000007918 */ /* 0x000fc00000000000 */
        /* <DEDUP_REMOVED lines=14> */
.L_x_155:


//--------------------- .nv.global.init           --------------------------
	.section	.nv.global.init,"aw",@progbits
.nv.global.init:
	.type		$str$27,@object
	.size		$str$27,($str$28 - $str$27)
$str$27:
        /*0000*/ 	.byte	0x28, 0x61, 0x64, 0x64, 0x72, 0x65, 0x73, 0x73, 0x20, 0x26, 0x20, 0x6d, 0x61, 0x73, 0x6b, 0x29
        /*0010*/ 	.byte	0x20, 0x3d, 0x3d, 0x20, 0x30, 0x00
	.type		$str$28,@object
	.size		$str$28,($str$26 - $str$28)
$str$28:
        /*0016*/ 	.byte	0x2f, 0x74, 0x6d, 0x70, 0x2f, 0x63, 0x75, 0x74, 0x6c, 0x61, 0x73, 0x73, 0x5f, 0x73, 0x77, 0x65
        /*0026*/ 	.byte	0x65, 0x70, 0x5f, 0x73, 0x72, 0x63, 0x2f, 0x69, 0x6e, 0x63, 0x6c, 0x75, 0x64, 0x65, 0x2f, 0x63
        /*0036*/ 	.byte	0x75, 0x74, 0x65, 0x2f, 0x70, 0x6f, 0x69, 0x6e, 0x74, 0x65, 0x72, 0x5f, 0x66, 0x6c, 0x61, 0x67
        /*0046*/ 	.byte	0x67, 0x65, 0x64, 0x2e, 0x68, 0x70, 0x70, 0x00
	.type		$str$26,@object
	.size		$str$26,($str$25 - $str$26)
$str$26:
        /*004e*/ 	.byte	0x2f, 0x74, 0x6d, 0x70, 0x2f, 0x63, 0x75, 0x74, 0x6c, 0x61, 0x73, 0x73, 0x5f, 0x73, 0x77, 0x65
        /*005e*/ 	.byte	0x65, 0x70, 0x5f, 0x73, 0x72, 0x63, 0x2f, 0x69, 0x6e, 0x63, 0x6c, 0x75, 0x64, 0x65, 0x2f, 0x63
        /*006e*/ 	.byte	0x75, 0x74, 0x65, 0x2f, 0x61, 0x74, 0x6f, 0x6d, 0x2f, 0x63, 0x6f, 0x70, 0x79, 0x5f, 0x74, 0x72
        /*007e*/ 	.byte	0x61, 0x69, 0x74, 0x73, 0x5f, 0x73, 0x6d, 0x31, 0x30, 0x30, 0x2e, 0x68, 0x70, 0x70, 0x00
	.type		$str$25,@object
	.size		$str$25,(__unnamed_1 - $str$25)
$str$25:
        /*008d*/ 	.byte	0x28, 0x28, 0x75, 0x69, 0x6e, 0x74, 0x33, 0x32, 0x5f, 0x74, 0x28, 0x74, 0x68, 0x72, 0x65, 0x61
        /*009d*/ 	.byte	0x64, 0x49, 0x64, 0x78, 0x2e, 0x78, 0x29, 0x20, 0x2f, 0x20, 0x33, 0x32, 0x29, 0x20, 0x25, 0x20
        /*00ad*/ 	.byte	0x34, 0x29, 0x20, 0x3d, 0x3d, 0x20, 0x28, 0x28, 0x28, 0x74, 0x6d, 0x65, 0x6d, 0x5f, 0x61, 0x64
        /*00bd*/ 	.byte	0x64, 0x72, 0x20, 0x3e, 0x3e, 0x20, 0x31, 0x36, 0x29, 0x20, 0x2f, 0x20, 0x33, 0x32, 0x29, 0x20
        /*00cd*/ 	.byte	0x25, 0x20, 0x34, 0x29, 0x00
	.type		__unnamed_1,@object
	.size		__unnamed_1,(__unnamed_2 - __unnamed_1)
__unnamed_1:
        /*00d2*/ 	.byte	0x61, 0x75, 0x74, 0x6f, 0x20, 0x63, 0x75, 0x74, 0x65, 0x3a, 0x3a, 0x61, 0x73, 0x5f, 0x70, 0x6f
        /* <DEDUP_REMOVED lines=24> */
        /*0262*/ 	.byte	0x5d, 0x00
	.type		__unnamed_2,@object
	.size		__unnamed_2,(.L_2 - __unnamed_2)
__unnamed_2:
        /* <DEDUP_REMOVED lines=42> */
        /*0504*/ 	.byte	0x43, 0x3c, 0x30, 0x3e, 0x3e, 0x3e, 0x3e, 0x5d, 0x00
.L_2:


//--------------------- .nv.shared._ZN7cutlass13device_kernelINS_4gemm6kernel13GemmUniversalIN4cute5tupleIJiiiiEEENS1_10collective13CollectiveMmaINS1_35MainloopSm100TmaUmmaWarpSpecializedILi6ELi2ELi4ENS5_IJNS4_1CILi1EEENSA_ILi8EEESB_EEEEENS5_IJNSA_ILi128EEESF_SF_EEEaNS5_IJlSB_lEEEaSH_NS4_8TiledMMAINS4_8MMA_AtomIJNS4_15SM100_MMA_S8_SSIaaiLi128ELi128ELNS4_4UMMA5MajorE0ELSM_0ELNSL_8SaturateE0EEEEEENS4_6LayoutINS5_IJSB_SB_SB_EEENS5_IJNSA_ILi0EEESS_SS_EEEEENS5_IJNS4_10UnderscoreESV_SV_EEEEENS4_23SM90_TMA_LOAD_MULTICASTENS4_14ComposedLayoutINS4_7SwizzleILi3ELi4ELi3EEENS4_18smem_ptr_flag_bitsILi8EEENSQ_INS5_IJSC_SF_EEENS5_IJSF_SB_EEEEEEEvNS4_8identityENS4_13SM90_TMA_LOADES17_vS18_EENS_8epilogue10collective18CollectiveEpilogueINS1B_23Sm100TmaWarpSpecializedILi2ELi2ELi64ELb0ELb0EEEJSG_NS5_IJNSQ_ISF_SB_EENSQ_INSA_ILi64EEESB_EEEEEaSH_aSH_NS1B_6fusion15FusionCallbacksIS1F_NS1K_17LinearCombinationIaiaiLNS_15FloatRoundStyleE2EEESG_S1J_JEEENS4_5SM1004TMEM4LOAD26SM100_TMEM_LOAD_32dp32b64xES19_NSZ_INS10_ILi2ELi4ELi3EEES13_NSQ_INS5_IJSC_S1H_EEENS5_IJS1H_SB_EEEEEEENS4_39AutoVectorizingCopyWithAssumedAlignmentILi128EEENS4_14SM90_TMA_STOREES1Y_S20_S20_EEEvvEEEEvNT_6ParamsE --------------------------
	.section	.nv.shared._ZN7cutlass13device_kernelINS_4gemm6kernel13GemmUniversalIN4cute5tupleIJiiiiEEENS1_10collective13CollectiveMmaINS1_35MainloopSm100TmaUmmaWarpSpecializedILi6ELi2ELi4ENS5_IJNS4_1CILi1EEENSA_ILi8EEESB_EEEEENS5_IJNSA_ILi128EEESF_SF_EEEaNS5_IJlSB_lEEEaSH_NS4_8TiledMMAINS4_8MMA_AtomIJNS4_15SM100_MMA_S8_SSIaaiLi128ELi128ELNS4_4UMMA5MajorE0ELSM_0ELNSL_8SaturateE0EEEEEENS4_6LayoutINS5_IJSB_SB_SB_EEENS5_IJNSA_ILi0EEESS_SS_EEEEENS5_IJNS4_10UnderscoreESV_SV_EEEEENS4_23SM90_TMA_LOAD_MULTICASTENS4_14ComposedLayoutINS4_7SwizzleILi3ELi4ELi3EEENS4_18smem_ptr_flag_bitsILi8EEENSQ_INS5_IJSC_SF_EEENS5_IJSF_SB_EEEEEEEvNS4_8identityENS4_13SM90_TMA_LOADES17_vS18_EENS_8epilogue10collective18CollectiveEpilogueINS1B_23Sm100TmaWarpSpecializedILi2ELi2ELi64ELb0ELb0EEEJSG_NS5_IJNSQ_ISF_SB_EENSQ_INSA_ILi64EEESB_EEEEEaSH_aSH_NS1B_6fusion15FusionCallbacksIS1F_NS1K_17LinearCombinationIaiaiLNS_15FloatRoundStyleE2EEESG_S1J_JEEENS4_5SM1004TMEM4LOAD26SM100_TMEM_LOAD_32dp32b64xES19_NSZ_INS10_ILi2ELi4ELi3EEES13_NSQ_INS5_IJSC_S1H_EEENS5_IJS1H_SB_EEEEEEENS4_39AutoVectorizingCopyWithAssumedAlignmentILi128EEENS4_14SM90_TMA_STOREES1Y_S20_S20_EEEvvEEEEvNT_6ParamsE,"aw",@nobits
	.sectionflags	@""
	.align	16
	.zero		1024


//--------------------- .nv.shared.reserved.0     --------------------------
	.section	.nv.shared.reserved.0,"aw",@nobits
	.weak		__nv_reservedSMEM_offset_0_alias
	.size		__nv_reservedSMEM_offset_0_alias, 0, 64
	.other		__nv_reservedSMEM_offset_0_alias,@"STO_CUDA_RESERVED_SHARED STV_DEFAULT"
__nv_reservedSMEM_offset_0_alias:
	.zero		0
.nv.shared.reserved.0:
	.zero		64
	.weak		__nv_reservedSMEM_tcgen05_partition
	.type		__nv_reservedSMEM_tcgen05_partition,@object
	.size		__nv_reservedSMEM_tcgen05_partition,(.L_0 - __nv_reservedSMEM_tcgen05_partition)
__nv_reservedSMEM_tcgen05_partition:
	.zero		32
.L_0:


//--------------------- .nv.global                --------------------------
	.section	.nv.global,"aw",@nobits
.nv.global:
	.type		_ZN40_INTERNAL_b9912ab6_4_k_cu_fe32fecf_231304cute1_E,@object
	.size		_ZN40_INTERNAL_b9912ab6_4_k_cu_fe32fecf_231304cute1_E,(_ZN40_INTERNAL_b9912ab6_4_k_cu_fe32fecf_231304cuda3std3__45__cpo6cbeginE - _ZN40_INTERNAL_b9912ab6_4_k_cu_fe32fecf_231304cute1_E)
_ZN40_INTERNAL_b9912ab6_4_k_cu_fe32fecf_231304cute1_E:
	.zero		1
	.type		_ZN40_INTERNAL_b9912ab6_4_k_cu_fe32fecf_231304cuda3std3__45__cpo6cbeginE,@object
	.size		_ZN40_INTERNAL_b9912ab6_4_k_cu_fe32fecf_231304cuda3std3__45__cpo6cbeginE,(_ZN40_INTERNAL_b9912ab6_4_k_cu_fe32fecf_231304cuda3std3__48in_placeE - _ZN40_INTERNAL_b9912ab6_4_k_cu_fe32fecf_231304cuda3std3__45__cpo6cbeginE)
_ZN40_INTERNAL_b9912ab6_4_k_cu_fe32fecf_231304cuda3std3__45__cpo6cbeginE:
	.zero		1
	.type		_ZN40_INTERNAL_b9912ab6_4_k_cu_fe32fecf_231304cuda3std3__48in_placeE,@object
	.size		_ZN40_INTERNAL_b9912ab6_4_k_cu_fe32fecf_231304cuda3std3__48in_placeE,(_ZN40_INTERNAL_b9912ab6_4_k_cu_fe32fecf_231304cuda3std6ranges3__45__cpo9iter_moveE - _ZN40_INTERNAL_b9912ab6_4_k_cu_fe32fecf_231304cuda3std3__48in_placeE)
_ZN40_INTERNAL_b9912ab6_4_k_cu_fe32fecf_231304cuda3std3__48in_placeE:
	.zero		1
	.type		_ZN40_INTERNAL_b9912ab6_4_k_cu_fe32fecf_231304cuda3std6ranges3__45__cpo9iter_moveE,@object
	.size		_ZN40_INTERNAL_b9912ab6_4_k_cu_fe32fecf_231304cuda3std6ranges3__45__cpo9iter_moveE,(_ZN40_INTERNAL_b9912ab6_4_k_cu_fe32fecf_231304cuda3std3__45__cpo5beginE - _ZN40_INTERNAL_b9912ab6_4_k_cu_fe32fecf_231304cuda3std6ranges3__45__cpo9iter_moveE)
_ZN40_INTERNAL_b9912ab6_4_k_cu_fe32fecf_231304cuda3std6ranges3__45__cpo9iter_moveE:
	.zero		1
	.type		_ZN40_INTERNAL_b9912ab6_4_k_cu_fe32fecf_231304cuda3std3__45__cpo5beginE,@object
	.size		_ZN40_INTERNAL_b9912ab6_4_k_cu_fe32fecf_231304cuda3std3__45__cpo5beginE,(_ZN40_INTERNAL_b9912ab6_4_k_cu_fe32fecf_231304cuda3std3__442_GLOBAL__N__b9912ab6_4_k_cu_fe32fecf_231306ignoreE - _ZN40_INTERNAL_b9912ab6_4_k_cu_fe32fecf_231304cuda3std3__45__cpo5beginE)
_ZN40_INTERNAL_b9912ab6_4_k_cu_fe32fecf_231304cuda3std3__45__cpo5beginE:
	.zero		1
	.type		_ZN40_INTERNAL_b9912ab6_4_k_cu_fe32fecf_231304cuda3std3__442_GLOBAL__N__b9912ab6_4_k_cu_fe32fecf_231306ignoreE,@object
	.size		_ZN40_INTERNAL_b9912ab6_4_k_cu_fe32fecf_231304cuda3std3__442_GLOBAL__N__b9912ab6_4_k_cu_fe32fecf_231306ignoreE,(_ZN40_INTERNAL_b9912ab6_4_k_cu_fe32fecf_231304cute7productE - _ZN40_INTERNAL_b9912ab6_4_k_cu_fe32fecf_231304cuda3std3__442_GLOBAL__N__b9912ab6_4_k_cu_fe32fecf_231306ignoreE)
_ZN40_INTERNAL_b9912ab6_4_k_cu_fe32fecf_231304cuda3std3__442_GLOBAL__N__b9912ab6_4_k_cu_fe32fecf_231306ignoreE:
	.zero		1
	.type		_ZN40_INTERNAL_b9912ab6_4_k_cu_fe32fecf_231304cute7productE,@object
	.size		_ZN40_INTERNAL_b9912ab6_4_k_cu_fe32fecf_231304cute7productE,(_ZN40_INTERNAL_b9912ab6_4_k_cu_fe32fecf_231304cuda3std3__45__cpo3endE - _ZN40_INTERNAL_b9912ab6_4_k_cu_fe32fecf_231304cute7productE)
_ZN40_INTERNAL_b9912ab6_4_k_cu_fe32fecf_231304cute7productE:
	.zero		1
	.type		_ZN40_INTERNAL_b9912ab6_4_k_cu_fe32fecf_231304cuda3std3__45__cpo3endE,@object
	.size		_ZN40_INTERNAL_b9912ab6_4_k_cu_fe32fecf_231304cuda3std3__45__cpo3endE,(_ZN40_INTERNAL_b9912ab6_4_k_cu_fe32fecf_231304cuda3std3__419piecewise_constructE - _ZN40_INTERNAL_b9912ab6_4_k_cu_fe32fecf_231304cuda3std3__45__cpo3endE)
_ZN40_INTERNAL_b9912ab6_4_k_cu_fe32fecf_231304cuda3std3__45__cpo3endE:
	.zero		1
	.type		_ZN40_INTERNAL_b9912ab6_4_k_cu_fe32fecf_231304cuda3std3__419piecewise_constructE,@object
	.size		_ZN40_INTERNAL_b9912ab6_4_k_cu_fe32fecf_231304cuda3std3__419piecewise_constructE,(_ZN40_INTERNAL_b9912ab6_4_k_cu_fe32fecf_231304cuda3std3__45__cpo4cendE - _ZN40_INTERNAL_b9912ab6_4_k_cu_fe32fecf_231304cuda3std3__419piecewise_constructE)
_ZN40_INTERNAL_b9912ab6_4_k_cu_fe32fecf_231304cuda3std3__419piecewise_constructE:
	.zero		1
	.type		_ZN40_INTERNAL_b9912ab6_4_k_cu_fe32fecf_231304cuda3std3__45__cpo4cendE,@object
	.size		_ZN40_INTERNAL_b9912ab6_4_k_cu_fe32fecf_231304cuda3std3__45__cpo4cendE,(_ZN40_INTERNAL_b9912ab6_4_k_cu_fe32fecf_231304cuda3std6ranges3__45__cpo4swapE - _ZN40_INTERNAL_b9912ab6_4_k_cu_fe32fecf_231304cuda3std3__45__cpo4cendE)
_ZN40_INTERNAL_b9912ab6_4_k_cu_fe32fecf_231304cuda3std3__45__cpo4cendE:
	.zero		1
	.type		_ZN40_INTERNAL_b9912ab6_4_k_cu_fe32fecf_231304cuda3std6ranges3__45__cpo4swapE,@object
	.size		_ZN40_INTERNAL_b9912ab6_4_k_cu_fe32fecf_231304cuda3std6ranges3__45__cpo4swapE,(.L_10 - _ZN40_INTERNAL_b9912ab6_4_k_cu_fe32fecf_231304cuda3std6ranges3__45__cpo4swapE)
_ZN40_INTERNAL_b9912ab6_4_k_cu_fe32fecf_231304cuda3std6ranges3__45__cpo4swapE:
	.zero		1
.L_10:


//--------------------- .nv.constant0._ZN7cutlass13device_kernelINS_4gemm6kernel13GemmUniversalIN4cute5tupleIJiiiiEEENS1_10collective13CollectiveMmaINS1_35MainloopSm100TmaUmmaWarpSpecializedILi6ELi2ELi4ENS5_IJNS4_1CILi1EEENSA_ILi8EEESB_EEEEENS5_IJNSA_ILi128EEESF_SF_EEEaNS5_IJlSB_lEEEaSH_NS4_8TiledMMAINS4_8MMA_AtomIJNS4_15SM100_MMA_S8_SSIaaiLi128ELi128ELNS4_4UMMA5MajorE0ELSM_0ELNSL_8SaturateE0EEEEEENS4_6LayoutINS5_IJSB_SB_SB_EEENS5_IJNSA_ILi0EEESS_SS_EEEEENS5_IJNS4_10UnderscoreESV_SV_EEEEENS4_23SM90_TMA_LOAD_MULTICASTENS4_14ComposedLayoutINS4_7SwizzleILi3ELi4ELi3EEENS4_18smem_ptr_flag_bitsILi8EEENSQ_INS5_IJSC_SF_EEENS5_IJSF_SB_EEEEEEEvNS4_8identityENS4_13SM90_TMA_LOADES17_vS18_EENS_8epilogue10collective18CollectiveEpilogueINS1B_23Sm100TmaWarpSpecializedILi2ELi2ELi64ELb0ELb0EEEJSG_NS5_IJNSQ_ISF_SB_EENSQ_INSA_ILi64EEESB_EEEEEaSH_aSH_NS1B_6fusion15FusionCallbacksIS1F_NS1K_17LinearCombinationIaiaiLNS_15FloatRoundStyleE2EEESG_S1J_JEEENS4_5SM1004TMEM4LOAD26SM100_TMEM_LOAD_32dp32b64xES19_NSZ_INS10_ILi2ELi4ELi3EEES13_NSQ_INS5_IJSC_S1H_EEENS5_IJS1H_SB_EEEEEEENS4_39AutoVectorizingCopyWithAssumedAlignmentILi128EEENS4_14SM90_TMA_STOREES1Y_S20_S20_EEEvvEEEEvNT_6ParamsE --------------------------
	.section	.nv.constant0._ZN7cutlass13device_kernelINS_4gemm6kernel13GemmUniversalIN4cute5tupleIJiiiiEEENS1_10collective13CollectiveMmaINS1_35MainloopSm100TmaUmmaWarpSpecializedILi6ELi2ELi4ENS5_IJNS4_1CILi1EEENSA_ILi8EEESB_EEEEENS5_IJNSA_ILi128EEESF_SF_EEEaNS5_IJlSB_lEEEaSH_NS4_8TiledMMAINS4_8MMA_AtomIJNS4_15SM100_MMA_S8_SSIaaiLi128ELi128ELNS4_4UMMA5MajorE0ELSM_0ELNSL_8SaturateE0EEEEEENS4_6LayoutINS5_IJSB_SB_SB_EEENS5_IJNSA_ILi0EEESS_SS_EEEEENS5_IJNS4_10UnderscoreESV_SV_EEEEENS4_23SM90_TMA_LOAD_MULTICASTENS4_14ComposedLayoutINS4_7SwizzleILi3ELi4ELi3EEENS4_18smem_ptr_flag_bitsILi8EEENSQ_INS5_IJSC_SF_EEENS5_IJSF_SB_EEEEEEEvNS4_8identityENS4_13SM90_TMA_LOADES17_vS18_EENS_8epilogue10collective18CollectiveEpilogueINS1B_23Sm100TmaWarpSpecializedILi2ELi2ELi64ELb0ELb0EEEJSG_NS5_IJNSQ_ISF_SB_EENSQ_INSA_ILi64EEESB_EEEEEaSH_aSH_NS1B_6fusion15FusionCallbacksIS1F_NS1K_17LinearCombinationIaiaiLNS_15FloatRoundStyleE2EEESG_S1J_JEEENS4_5SM1004TMEM4LOAD26SM100_TMEM_LOAD_32dp32b64xES19_NSZ_INS10_ILi2ELi4ELi3EEES13_NSQ_INS5_IJSC_S1H_EEENS5_IJS1H_SB_EEEEEEENS4_39AutoVectorizingCopyWithAssumedAlignmentILi128EEENS4_14SM90_TMA_STOREES1Y_S20_S20_EEEvvEEEEvNT_6ParamsE,"a",@progbits
	.sectionflags	@""
	.align	4
.nv.constant0._ZN7cutlass13device_kernelINS_4gemm6kernel13GemmUniversalIN4cute5tupleIJiiiiEEENS1_10collective13CollectiveMmaINS1_35MainloopSm100TmaUmmaWarpSpecializedILi6ELi2ELi4ENS5_IJNS4_1CILi1EEENSA_ILi8EEESB_EEEEENS5_IJNSA_ILi128EEESF_SF_EEEaNS5_IJlSB_lEEEaSH_NS4_8TiledMMAINS4_8MMA_AtomIJNS4_15SM100_MMA_S8_SSIaaiLi128ELi128ELNS4_4UMMA5MajorE0ELSM_0ELNSL_8SaturateE0EEEEEENS4_6LayoutINS5_IJSB_SB_SB_EEENS5_IJNSA_ILi0EEESS_SS_EEEEENS5_IJNS4_10UnderscoreESV_SV_EEEEENS4_23SM90_TMA_LOAD_MULTICASTENS4_14ComposedLayoutINS4_7SwizzleILi3ELi4ELi3EEENS4_18smem_ptr_flag_bitsILi8EEENSQ_INS5_IJSC_SF_EEENS5_IJSF_SB_EEEEEEEvNS4_8identityENS4_13SM90_TMA_LOADES17_vS18_EENS_8epilogue10collective18CollectiveEpilogueINS1B_23Sm100TmaWarpSpecializedILi2ELi2ELi64ELb0ELb0EEEJSG_NS5_IJNSQ_ISF_SB_EENSQ_INSA_ILi64EEESB_EEEEEaSH_aSH_NS1B_6fusion15FusionCallbacksIS1F_NS1K_17LinearCombinationIaiaiLNS_15FloatRoundStyleE2EEESG_S1J_JEEENS4_5SM1004TMEM4LOAD26SM100_TMEM_LOAD_32dp32b64xES19_NSZ_INS10_ILi2ELi4ELi3EEES13_NSQ_INS5_IJSC_S1H_EEENS5_IJS1H_SB_EEEEEEENS4_39AutoVectorizingCopyWithAssumedAlignmentILi128EEENS4_14SM90_TMA_STOREES1Y_S20_S20_EEEvvEEEEvNT_6ParamsE:
	.zero		2944


//--------------------- SYMBOLS --------------------------

	.type		.nv.reservedSmem.offset0,@object
	.size		.nv.reservedSmem.offset0,0x4
	.type		.nv.reservedSmem.cap,@object
	.size		.nv.reservedSmem.cap,0x4
	.type		__assertfail,@function
